	.target	sm_90a

	.elftype	@"ET_EXEC"


//--------------------- .note.nv.tkinfo           --------------------------
	.section	.note.nv.tkinfo,"",@"SHT_NOTE"
	.sectionflags	@"SHF_NOTE_NV_TKINFO"
	.tkinfo
        /*0018*/ 	.word	0x00000002
        /*0030*/ 	.string	""
        /*0030*/ 	.string	"ptxas"
        /*0030*/ 	.string	"Cuda compilation tools, release 13.0, V13.0.88"
        /*0030*/ 	.string	"Build cuda_13.0.r13.0/compiler.36424714_0"
        /*0030*/ 	.string	"-arch sm_90a -m 64 "



//--------------------- .note.nv.cuinfo           --------------------------
	.section	.note.nv.cuinfo,"",@"SHT_NOTE"
	.sectionflags	@"SHF_NOTE_NV_CUINFO"
        /*0018*/ 	.short	0x0002
        /*001a*/ 	.short	0x005a
        /*001c*/ 	.short	0x0082
	.zero		2


//--------------------- .nv.info                  --------------------------
	.section	.nv.info,"",@"SHT_CUDA_INFO"
	.align	4


	//----- nvinfo : EIATTR_REGCOUNT
	.align		4
        /*0000*/ 	.byte	0x04, 0x2f
        /*0002*/ 	.short	(.L_15 - .L_14)
	.align		4
.L_14:
        /*0004*/ 	.word	index@(_ZN7cutlass13device_kernelINS_4gemm6kernel13GemmUniversalIN4cute5tupleIJiiiiEEENS1_10collective13CollectiveMmaINS1_34MainloopSm90TmaGmmaWarpSpecializedILi3ENS5_IJNS4_1CILi4EEENSA_ILi1EEESC_EEENS1_32KernelTmaWarpSpecializedPingpongEEENS5_IJNSA_ILi64EEESG_NSA_ILi128EEEEEENS_10tfloat32_tENS5_IJlSC_lEEESJ_SK_NS4_8TiledMMAINS4_8MMA_AtomIJNS4_4SM904GMMA29MMA_64x64x8_F32TF32TF32_SS_TNILNSO_7ScaleInE1ELSQ_1EEEEEENS4_6LayoutINS5_IJSC_SC_SC_EEENS5_IJNSA_ILi0EEESV_SV_EEEEENS5_IJNS4_10UnderscoreESY_SY_EEEEENS4_13SM90_TMA_LOADENS4_14ComposedLayoutINS4_7SwizzleILi3ELi4ELi3EEENS4_18smem_ptr_flag_bitsILi32EEENST_INS5_IJNSA_ILi8EEENSA_ILi32EEEEEENS5_IJS18_SC_EEEEEEEvNS4_8identityENS4_23SM90_TMA_LOAD_MULTICASTES1C_vS1D_EENS_8epilogue10collective6detail29Sm90TmaWarpSpecializedAdapterINS1H_15DefaultEpilogueISJ_SK_SK_NS1G_6thread17LinearCombinationISJ_Li1EffLNS1L_9ScaleType4KindE0ELNS_15FloatRoundStyleE2ESJ_EENS1_15EpilogueDefaultEEEEEvvEEEEvNT_6ParamsE)
        /*0008*/ 	.word	0x000000a8


	//----- nvinfo : EIATTR_FRAME_SIZE
	.align		4
.L_15:
        /*000c*/ 	.byte	0x04, 0x11
        /*000e*/ 	.short	(.L_17 - .L_16)
	.align		4
.L_16:
        /*0010*/ 	.word	index@(_ZN7cutlass13device_kernelINS_4gemm6kernel13GemmUniversalIN4cute5tupleIJiiiiEEENS1_10collective13CollectiveMmaINS1_34MainloopSm90TmaGmmaWarpSpecializedILi3ENS5_IJNS4_1CILi4EEENSA_ILi1EEESC_EEENS1_32KernelTmaWarpSpecializedPingpongEEENS5_IJNSA_ILi64EEESG_NSA_ILi128EEEEEENS_10tfloat32_tENS5_IJlSC_lEEESJ_SK_NS4_8TiledMMAINS4_8MMA_AtomIJNS4_4SM904GMMA29MMA_64x64x8_F32TF32TF32_SS_TNILNSO_7ScaleInE1ELSQ_1EEEEEENS4_6LayoutINS5_IJSC_SC_SC_EEENS5_IJNSA_ILi0EEESV_SV_EEEEENS5_IJNS4_10UnderscoreESY_SY_EEEEENS4_13SM90_TMA_LOADENS4_14ComposedLayoutINS4_7SwizzleILi3ELi4ELi3EEENS4_18smem_ptr_flag_bitsILi32EEENST_INS5_IJNSA_ILi8EEENSA_ILi32EEEEEENS5_IJS18_SC_EEEEEEEvNS4_8identityENS4_23SM90_TMA_LOAD_MULTICASTES1C_vS1D_EENS_8epilogue10collective6detail29Sm90TmaWarpSpecializedAdapterINS1H_15DefaultEpilogueISJ_SK_SK_NS1G_6thread17LinearCombinationISJ_Li1EffLNS1L_9ScaleType4KindE0ELNS_15FloatRoundStyleE2ESJ_EENS1_15EpilogueDefaultEEEEEvvEEEEvNT_6ParamsE)
        /*0014*/ 	.word	0x00000008


	//----- nvinfo : EIATTR_MIN_STACK_SIZE
	.align		4
.L_17:
        /*0018*/ 	.byte	0x04, 0x12
        /*001a*/ 	.short	(.L_19 - .L_18)
	.align		4
.L_18:
        /*001c*/ 	.word	index@(_ZN7cutlass13device_kernelINS_4gemm6kernel13GemmUniversalIN4cute5tupleIJiiiiEEENS1_10collective13CollectiveMmaINS1_34MainloopSm90TmaGmmaWarpSpecializedILi3ENS5_IJNS4_1CILi4EEENSA_ILi1EEESC_EEENS1_32KernelTmaWarpSpecializedPingpongEEENS5_IJNSA_ILi64EEESG_NSA_ILi128EEEEEENS_10tfloat32_tENS5_IJlSC_lEEESJ_SK_NS4_8TiledMMAINS4_8MMA_AtomIJNS4_4SM904GMMA29MMA_64x64x8_F32TF32TF32_SS_TNILNSO_7ScaleInE1ELSQ_1EEEEEENS4_6LayoutINS5_IJSC_SC_SC_EEENS5_IJNSA_ILi0EEESV_SV_EEEEENS5_IJNS4_10UnderscoreESY_SY_EEEEENS4_13SM90_TMA_LOADENS4_14ComposedLayoutINS4_7SwizzleILi3ELi4ELi3EEENS4_18smem_ptr_flag_bitsILi32EEENST_INS5_IJNSA_ILi8EEENSA_ILi32EEEEEENS5_IJS18_SC_EEEEEEEvNS4_8identityENS4_23SM90_TMA_LOAD_MULTICASTES1C_vS1D_EENS_8epilogue10collective6detail29Sm90TmaWarpSpecializedAdapterINS1H_15DefaultEpilogueISJ_SK_SK_NS1G_6thread17LinearCombinationISJ_Li1EffLNS1L_9ScaleType4KindE0ELNS_15FloatRoundStyleE2ESJ_EENS1_15EpilogueDefaultEEEEEvvEEEEvNT_6ParamsE)
        /*0020*/ 	.word	0x00000008
.L_19:


//--------------------- .nv.compat                --------------------------
	.section	.nv.compat,"",@"SHT_CUDA_COMPAT_INFO"
	.align	4
        /*0000*/ 	.byte	0x02, 0x09, 0x01, 0x00, 0x02, 0x02, 0x04, 0x00, 0x02, 0x05, 0x05, 0x00, 0x03, 0x07, 0x01, 0x01
        /*0010*/ 	.byte	0x02, 0x03, 0x01, 0x00, 0x02, 0x06, 0x01, 0x00, 0x04, 0x0b, 0x08, 0x00, 0x00, 0x00, 0x00, 0x00
        /*0020*/ 	.byte	0x00, 0x00, 0x00, 0x00


//--------------------- .nv.info._ZN7cutlass13device_kernelINS_4gemm6kernel13GemmUniversalIN4cute5tupleIJiiiiEEENS1_10collective13CollectiveMmaINS1_34MainloopSm90TmaGmmaWarpSpecializedILi3ENS5_IJNS4_1CILi4EEENSA_ILi1EEESC_EEENS1_32KernelTmaWarpSpecializedPingpongEEENS5_IJNSA_ILi64EEESG_NSA_ILi128EEEEEENS_10tfloat32_tENS5_IJlSC_lEEESJ_SK_NS4_8TiledMMAINS4_8MMA_AtomIJNS4_4SM904GMMA29MMA_64x64x8_F32TF32TF32_SS_TNILNSO_7ScaleInE1ELSQ_1EEEEEENS4_6LayoutINS5_IJSC_SC_SC_EEENS5_IJNSA_ILi0EEESV_SV_EEEEENS5_IJNS4_10UnderscoreESY_SY_EEEEENS4_13SM90_TMA_LOADENS4_14ComposedLayoutINS4_7SwizzleILi3ELi4ELi3EEENS4_18smem_ptr_flag_bitsILi32EEENST_INS5_IJNSA_ILi8EEENSA_ILi32EEEEEENS5_IJS18_SC_EEEEEEEvNS4_8identityENS4_23SM90_TMA_LOAD_MULTICASTES1C_vS1D_EENS_8epilogue10collective6detail29Sm90TmaWarpSpecializedAdapterINS1H_15DefaultEpilogueISJ_SK_SK_NS1G_6thread17LinearCombinationISJ_Li1EffLNS1L_9ScaleType4KindE0ELNS_15FloatRoundStyleE2ESJ_EENS1_15EpilogueDefaultEEEEEvvEEEEvNT_6ParamsE --------------------------
	.section	.nv.info._ZN7cutlass13device_kernelINS_4gemm6kernel13GemmUniversalIN4cute5tupleIJiiiiEEENS1_10collective13CollectiveMmaINS1_34MainloopSm90TmaGmmaWarpSpecializedILi3ENS5_IJNS4_1CILi4EEENSA_ILi1EEESC_EEENS1_32KernelTmaWarpSpecializedPingpongEEENS5_IJNSA_ILi64EEESG_NSA_ILi128EEEEEENS_10tfloat32_tENS5_IJlSC_lEEESJ_SK_NS4_8TiledMMAINS4_8MMA_AtomIJNS4_4SM904GMMA29MMA_64x64x8_F32TF32TF32_SS_TNILNSO_7ScaleInE1ELSQ_1EEEEEENS4_6LayoutINS5_IJSC_SC_SC_EEENS5_IJNSA_ILi0EEESV_SV_EEEEENS5_IJNS4_10UnderscoreESY_SY_EEEEENS4_13SM90_TMA_LOADENS4_14ComposedLayoutINS4_7SwizzleILi3ELi4ELi3EEENS4_18smem_ptr_flag_bitsILi32EEENST_INS5_IJNSA_ILi8EEENSA_ILi32EEEEEENS5_IJS18_SC_EEEEEEEvNS4_8identityENS4_23SM90_TMA_LOAD_MULTICASTES1C_vS1D_EENS_8epilogue10collective6detail29Sm90TmaWarpSpecializedAdapterINS1H_15DefaultEpilogueISJ_SK_SK_NS1G_6thread17LinearCombinationISJ_Li1EffLNS1L_9ScaleType4KindE0ELNS_15FloatRoundStyleE2ESJ_EENS1_15EpilogueDefaultEEEEEvvEEEEvNT_6ParamsE,"",@"SHT_CUDA_INFO"
	.sectionflags	@""
	.align	4


	//----- nvinfo : EIATTR_CUDA_API_VERSION
	.align		4
        /*0000*/ 	.byte	0x04, 0x37
        /*0002*/ 	.short	(.L_21 - .L_20)
.L_20:
        /*0004*/ 	.word	0x00000082


	//----- nvinfo : EIATTR_KPARAM_INFO
	.align		4
.L_21:
        /*0008*/ 	.byte	0x04, 0x17
        /*000a*/ 	.short	(.L_23 - .L_22)
.L_22:
        /*000c*/ 	.word	0x00000000
        /*0010*/ 	.short	0x0000
        /*0012*/ 	.short	0x0070
        /*0014*/ 	.byte	0x00, 0xf0, 0x01, 0x10


	//----- nvinfo : EIATTR_SPARSE_MMA_MASK
	.align		4
.L_23:
        /*0018*/ 	.byte	0x03, 0x50
        /*001a*/ 	.short	0x0000


	//----- nvinfo : EIATTR_MAXREG_COUNT
	.align		4
        /*001c*/ 	.byte	0x03, 0x1b
        /*001e*/ 	.short	0x00a8


	//----- nvinfo : EIATTR_NUM_BARRIERS
	.align		4
        /*0020*/ 	.byte	0x02, 0x4c
        /*0022*/ 	.byte	0x01
	.zero		1


	//----- nvinfo : EIATTR_EXTERNS
	.align		4
        /*0024*/ 	.byte	0x04, 0x0f
        /*0026*/ 	.short	(.L_25 - .L_24)


	//   ....[0]....
	.align		4
.L_24:
        /*0028*/ 	.word	index@(__assertfail)


	//----- nvinfo : EIATTR_ANNOTATIONS
	.align		4
.L_25:
        /*002c*/ 	.byte	0x04, 0x55
        /*002e*/ 	.short	(.L_27 - .L_26)


	//   ....[0]....
.L_26:
        /*0030*/ 	.word	0x00000001
        /*0034*/ 	.byte	0xb0, 0x0d, 0x00, 0x00, 0x01, 0x00, 0x00, 0x00, 0x60, 0x14, 0x00, 0x00, 0x01, 0x00, 0x00, 0x00
        /*0044*/ 	.byte	0xd0, 0x4f, 0x00, 0x00, 0x01, 0x00, 0x00, 0x00, 0x20, 0x5e, 0x00, 0x00


	//----- nvinfo : EIATTR_MERCURY_ISA_VERSION
	.align		4
.L_27:
        /*0050*/ 	.byte	0x03, 0x5f
        /*0052*/ 	.short	0x0101


	//----- nvinfo : EIATTR_INT_WARP_WIDE_INSTR_OFFSETS
	.align		4
        /*0054*/ 	.byte	0x04, 0x31
        /*0056*/ 	.short	(.L_29 - .L_28)


	//   ....[0]....
.L_28:
        /*0058*/ 	.word	0x000004e0


	//   ....[1]....
        /*005c*/ 	.word	0x00000580


	//   ....[2]....
        /*0060*/ 	.word	0x000005a0


	//   ....[3]....
        /*0064*/ 	.word	0x000005b0


	//   ....[4]....
        /*0068*/ 	.word	0x00000600


	//   ....[5]....
        /*006c*/ 	.word	0x00000620


	//   ....[6]....
        /*0070*/ 	.word	0x00000770


	//   ....[7]....
        /*0074*/ 	.word	0x000007b0


	//   ....[8]....
        /*0078*/ 	.word	0x00002ba0


	//----- nvinfo : EIATTR_COOP_GROUP_MASK_REGIDS
	.align		4
.L_29:
        /*007c*/ 	.byte	0x04, 0x29
        /*007e*/ 	.short	(.L_31 - .L_30)


	//   ....[0]....
.L_30:
        /*0080*/ 	.word	0xffffffff


	//   ....[1]....
        /*0084*/ 	.word	0xffffffff


	//   ....[2]....
        /*0088*/ 	.word	0xffffffff


	//   ....[3]....
        /*008c*/ 	.word	0xffffffff


	//   ....[4]....
        /*0090*/ 	.word	0xffffffff


	//   ....[5]....
        /*0094*/ 	.word	0xffffffff


	//   ....[6]....
        /*0098*/ 	.word	0xffffffff


	//----- nvinfo : EIATTR_COOP_GROUP_INSTR_OFFSETS
	.align		4
.L_31:
        /*009c*/ 	.byte	0x04, 0x28
        /*009e*/ 	.short	(.L_33 - .L_32)


	//   ....[0]....
.L_32:
        /*00a0*/ 	.word	0x00000070


	//   ....[1]....
        /*00a4*/ 	.word	0x00000080


	//   ....[2]....
        /*00a8*/ 	.word	0x00000140


	//   ....[3]....
        /*00ac*/ 	.word	0x000002b0


	//   ....[4]....
        /*00b0*/ 	.word	0x000002f0


	//   ....[5]....
        /*00b4*/ 	.word	0x00000330


	//   ....[6]....
        /*00b8*/ 	.word	0x00000960


	//----- nvinfo : EIATTR_REG_RECONFIG
	.align		4
.L_33:
        /*00bc*/ 	.byte	0x01, 0x54
	.zero		2


	//----- nvinfo : EIATTR_SYSCALL_OFFSETS
	.align		4
        /*00c0*/ 	.byte	0x04, 0x46
        /*00c2*/ 	.short	(.L_35 - .L_34)


	//   ....[0]....
.L_34:
        /*00c4*/ 	.word	0x00001950


	//----- nvinfo : EIATTR_MBARRIER_INSTR_OFFSETS
	.align		4
.L_35:
        /*00c8*/ 	.byte	0x04, 0x39
        /*00ca*/ 	.short	(.L_37 - .L_36)


	//   ....[0]....
.L_36:
        /*00cc*/ 	.word	0x00000240
        /*00d0*/ 	.word	0x000000ff
        /*00d4*/ 	.word	0x00000000
        /*00d8*/ 	.short	0x0100
        /*00da*/ 	.byte	0x08
	.zero		1


	//   ....[1]....
        /*00dc*/ 	.word	0x00000250
        /*00e0*/ 	.word	0x000000ff
        /*00e4*/ 	.word	0x00000018
        /*00e8*/ 	.short	0x0100
        /*00ea*/ 	.byte	0x08
	.zero		1


	//   ....[2]....
        /*00ec*/ 	.word	0x00000260
        /*00f0*/ 	.word	0x000000ff
        /*00f4*/ 	.word	0x00000008
        /*00f8*/ 	.short	0x0100
        /*00fa*/ 	.byte	0x08
	.zero		1


	//   ....[3]....
        /*00fc*/ 	.word	0x00000270
        /*0100*/ 	.word	0x000000ff
        /*0104*/ 	.word	0x00000020
        /*0108*/ 	.short	0x0100
        /*010a*/ 	.byte	0x08
	.zero		1


	//   ....[4]....
        /*010c*/ 	.word	0x00000280
        /*0110*/ 	.word	0x000000ff
        /*0114*/ 	.word	0x00000010
        /*0118*/ 	.short	0x0100
        /*011a*/ 	.byte	0x08
	.zero		1


	//   ....[5]....
        /*011c*/ 	.word	0x00000290
        /*0120*/ 	.word	0x000000ff
        /*0124*/ 	.word	0x00000028
        /*0128*/ 	.short	0x0100
        /*012a*/ 	.byte	0x08
	.zero		1


	//   ....[6]....
        /*012c*/ 	.word	0x000007e0
        /*0130*/ 	.word	0x000000ff
        /*0134*/ 	.word	0x00000060
        /*0138*/ 	.short	0x0100
        /*013a*/ 	.byte	0x08
	.zero		1


	//   ....[7]....
        /*013c*/ 	.word	0x00000880
        /*0140*/ 	.word	0x000000ff
        /*0144*/ 	.word	0x00000068
        /*0148*/ 	.short	0x0100
        /*014a*/ 	.byte	0x08
	.zero		1


	//   ....[8]....
        /*014c*/ 	.word	0x000008e0
        /*0150*/ 	.word	0x000000ff
        /*0154*/ 	.word	0x00000040
        /*0158*/ 	.short	0x0100
        /*015a*/ 	.byte	0x09
	.zero		1


	//   ....[9]....
        /*015c*/ 	.word	0x000008f0
        /*0160*/ 	.word	0x000000ff
        /*0164*/ 	.word	0x00000048
        /*0168*/ 	.short	0x0100
        /*016a*/ 	.byte	0x09
	.zero		1


	//   ....[10]....
        /*016c*/ 	.word	0x00000900
        /*0170*/ 	.word	0x000000ff
        /*0174*/ 	.word	0x00000050
        /*0178*/ 	.short	0x0100
        /*017a*/ 	.byte	0x09
	.zero		1


	//   ....[11]....
        /*017c*/ 	.word	0x00000910
        /*0180*/ 	.word	0x000000ff
        /*0184*/ 	.word	0x00000058
        /*0188*/ 	.short	0x0100
        /*018a*/ 	.byte	0x09
	.zero		1


	//   ....[12]....
        /*018c*/ 	.word	0x00001810
        /*0190*/ 	.word	0x000000ff
        /*0194*/ 	.word	0xfffffff8
        /*0198*/ 	.short	0x010a
        /*019a*/ 	.byte	0x2b
	.zero		1


	//   ....[13]....
        /*019c*/ 	.word	0x000019d0
        /*01a0*/ 	.word	0x00000003
        /*01a4*/ 	.word	0x00000000
        /*01a8*/ 	.short	0x010a
        /*01aa*/ 	.byte	0x3f
	.zero		1


	//   ....[14]....
        /*01ac*/ 	.word	0x00001a10
        /*01b0*/ 	.word	0x00000003
        /*01b4*/ 	.word	0x00000000
        /*01b8*/ 	.short	0x010a
        /*01ba*/ 	.byte	0x3f
	.zero		1


	//   ....[15]....
        /*01bc*/ 	.word	0x00002250
        /*01c0*/ 	.word	0x000000ff
        /*01c4*/ 	.word	0x00000000
        /*01c8*/ 	.short	0x010a
        /*01ca*/ 	.byte	0x05
	.zero		1


	//   ....[16]....
        /*01cc*/ 	.word	0x00002290
        /*01d0*/ 	.word	0x000000ff
        /*01d4*/ 	.word	0x00000000
        /*01d8*/ 	.short	0x010a
        /*01da*/ 	.byte	0x05
	.zero		1


	//   ....[17]....
        /*01dc*/ 	.word	0x00002a30
        /*01e0*/ 	.word	0x00000005
        /*01e4*/ 	.word	0x00000000
        /*01e8*/ 	.short	0x0101
        /*01ea*/ 	.byte	0x3f
	.zero		1


	//   ....[18]....
        /*01ec*/ 	.word	0x00002b40
        /*01f0*/ 	.word	0x00000003
        /*01f4*/ 	.word	0x00000000
        /*01f8*/ 	.short	0x0101
        /*01fa*/ 	.byte	0x29
	.zero		1


	//   ....[19]....
        /*01fc*/ 	.word	0x00002c40
        /*0200*/ 	.word	0x00000003
        /*0204*/ 	.word	0x00000000
        /*0208*/ 	.short	0x0101
        /*020a*/ 	.byte	0x3f
	.zero		1


	//   ....[20]....
        /*020c*/ 	.word	0x00002cc0
        /*0210*/ 	.word	0x000000ff
        /*0214*/ 	.word	0x00000008
        /*0218*/ 	.short	0x010a
        /*021a*/ 	.byte	0x2b
	.zero		1


	//   ....[21]....
        /*021c*/ 	.word	0x00005010
        /*0220*/ 	.word	0x00000000
        /*0224*/ 	.word	0x00000000
        /*0228*/ 	.short	0x0101
        /*022a*/ 	.byte	0x29
	.zero		1


	//   ....[22]....
        /*022c*/ 	.word	0x00005950
        /*0230*/ 	.word	0x0000000d
        /*0234*/ 	.word	0x00000018
        /*0238*/ 	.short	0x010a
        /*023a*/ 	.byte	0x3f
	.zero		1


	//   ....[23]....
        /*023c*/ 	.word	0x00005f50
        /*0240*/ 	.word	0x00000006
        /*0244*/ 	.word	0x00000068
        /*0248*/ 	.short	0x0101
        /*024a*/ 	.byte	0x3f
	.zero		1


	//   ....[24]....
        /*024c*/ 	.word	0x00006680
        /*0250*/ 	.word	0x00000007
        /*0254*/ 	.word	0x00000000
        /*0258*/ 	.short	0x010a
        /*025a*/ 	.byte	0x3f
	.zero		1


	//   ....[25]....
        /*025c*/ 	.word	0x00006700
        /*0260*/ 	.word	0x00000004
        /*0264*/ 	.word	0x00000000
        /*0268*/ 	.short	0x010a
        /*026a*/ 	.byte	0x3f
	.zero		1


	//   ....[26]....
        /*026c*/ 	.word	0x00006790
        /*0270*/ 	.word	0x00000005
        /*0274*/ 	.word	0x00000000
        /*0278*/ 	.short	0x010a
        /*027a*/ 	.byte	0x3f
	.zero		1


	//   ....[27]....
        /*027c*/ 	.word	0x00006800
        /*0280*/ 	.word	0x00000003
        /*0284*/ 	.word	0xfffffff8
        /*0288*/ 	.short	0x010a
        /*028a*/ 	.byte	0x3f
	.zero		1


	//   ....[28]....
        /*028c*/ 	.word	0x00006850
        /*0290*/ 	.word	0x00000003
        /*0294*/ 	.word	0x00000000
        /*0298*/ 	.short	0x010a
        /*029a*/ 	.byte	0x3f
	.zero		1


	//   ....[29]....
        /*029c*/ 	.word	0x000068b0
        /*02a0*/ 	.word	0x00000005
        /*02a4*/ 	.word	0x00000000
        /*02a8*/ 	.short	0x010a
        /*02aa*/ 	.byte	0x3f
	.zero		1


	//   ....[30]....
        /*02ac*/ 	.word	0x00006910
        /*02b0*/ 	.word	0x00000003
        /*02b4*/ 	.word	0x00000008
        /*02b8*/ 	.short	0x010a
        /*02ba*/ 	.byte	0x3f
	.zero		1


	//   ....[31]....
        /*02bc*/ 	.word	0x000069e0
        /*02c0*/ 	.word	0x0000000d
        /*02c4*/ 	.word	0x00000018
        /*02c8*/ 	.short	0x010a
        /*02ca*/ 	.byte	0x3f
	.zero		1


	//   ....[32]....
        /*02cc*/ 	.word	0x00006ab0
        /*02d0*/ 	.word	0x00000007
        /*02d4*/ 	.word	0x00000000
        /*02d8*/ 	.short	0x010a
        /*02da*/ 	.byte	0x3f
	.zero		1


	//   ....[33]....
        /*02dc*/ 	.word	0x00006b00
        /*02e0*/ 	.word	0x00000004
        /*02e4*/ 	.word	0x00000000
        /*02e8*/ 	.short	0x010a
        /*02ea*/ 	.byte	0x3f
	.zero		1


	//----- nvinfo : EIATTR_NUM_MBARRIERS
	.align		4
.L_37:
        /*02ec*/ 	.byte	0x03, 0x38
        /*02ee*/ 	.short	0x000c


	//----- nvinfo : EIATTR_EXIT_INSTR_OFFSETS
	.align		4
        /*02f0*/ 	.byte	0x04, 0x1c
        /*02f2*/ 	.short	(.L_39 - .L_38)


	//   ....[0]....
.L_38:
        /*02f4*/ 	.word	0x000013f0


	//   ....[1]....
        /*02f8*/ 	.word	0x00001450


	//   ....[2]....
        /*02fc*/ 	.word	0x00005630


	//   ....[3]....
        /*0300*/ 	.word	0x00005660


	//   ....[4]....
        /*0304*/ 	.word	0x000067e0


	//----- nvinfo : EIATTR_MAX_THREADS
	.align		4
.L_39:
        /*0308*/ 	.byte	0x04, 0x05
        /*030a*/ 	.short	(.L_41 - .L_40)
.L_40:
        /*030c*/ 	.word	0x00000180
        /*0310*/ 	.word	0x00000001
        /*0314*/ 	.word	0x00000001


	//----- nvinfo : EIATTR_CRS_STACK_SIZE
	.align		4
.L_41:
        /*0318*/ 	.byte	0x04, 0x1e
        /*031a*/ 	.short	(.L_43 - .L_42)
.L_42:
        /*031c*/ 	.word	0x00000000


	//----- nvinfo : EIATTR_CBANK_PARAM_SIZE
	.align		4
.L_43:
        /*0320*/ 	.byte	0x03, 0x19
        /*0322*/ 	.short	0x0470


	//----- nvinfo : EIATTR_PARAM_CBANK
	.align		4
        /*0324*/ 	.byte	0x04, 0x0a
        /*0326*/ 	.short	(.L_45 - .L_44)
	.align		4
.L_44:
        /*0328*/ 	.word	index@(.nv.constant0._ZN7cutlass13device_kernelINS_4gemm6kernel13GemmUniversalIN4cute5tupleIJiiiiEEENS1_10collective13CollectiveMmaINS1_34MainloopSm90TmaGmmaWarpSpecializedILi3ENS5_IJNS4_1CILi4EEENSA_ILi1EEESC_EEENS1_32KernelTmaWarpSpecializedPingpongEEENS5_IJNSA_ILi64EEESG_NSA_ILi128EEEEEENS_10tfloat32_tENS5_IJlSC_lEEESJ_SK_NS4_8TiledMMAINS4_8MMA_AtomIJNS4_4SM904GMMA29MMA_64x64x8_F32TF32TF32_SS_TNILNSO_7ScaleInE1ELSQ_1EEEEEENS4_6LayoutINS5_IJSC_SC_SC_EEENS5_IJNSA_ILi0EEESV_SV_EEEEENS5_IJNS4_10UnderscoreESY_SY_EEEEENS4_13SM90_TMA_LOADENS4_14ComposedLayoutINS4_7SwizzleILi3ELi4ELi3EEENS4_18smem_ptr_flag_bitsILi32EEENST_INS5_IJNSA_ILi8EEENSA_ILi32EEEEEENS5_IJS18_SC_EEEEEEEvNS4_8identityENS4_23SM90_TMA_LOAD_MULTICASTES1C_vS1D_EENS_8epilogue10collective6detail29Sm90TmaWarpSpecializedAdapterINS1H_15DefaultEpilogueISJ_SK_SK_NS1G_6thread17LinearCombinationISJ_Li1EffLNS1L_9ScaleType4KindE0ELNS_15FloatRoundStyleE2ESJ_EENS1_15EpilogueDefaultEEEEEvvEEEEvNT_6ParamsE)
        /*032c*/ 	.short	0x0210
        /*032e*/ 	.short	0x0470


	//----- nvinfo : EIATTR_SW_WAR
	.align		4
.L_45:
        /*0330*/ 	.byte	0x04, 0x36
        /*0332*/ 	.short	(.L_47 - .L_46)
.L_46:
        /*0334*/ 	.word	0x00000008
.L_47:


//--------------------- .nv.callgraph             --------------------------
	.section	.nv.callgraph,"",@"SHT_CUDA_CALLGRAPH"
	.align	4
	.sectionentsize	8
	.align		4
        /*0000*/ 	.word	0x00000000
	.align		4
        /*0004*/ 	.word	0xffffffff
	.align		4
        /*0008*/ 	.word	index@(_ZN7cutlass13device_kernelINS_4gemm6kernel13GemmUniversalIN4cute5tupleIJiiiiEEENS1_10collective13CollectiveMmaINS1_34MainloopSm90TmaGmmaWarpSpecializedILi3ENS5_IJNS4_1CILi4EEENSA_ILi1EEESC_EEENS1_32KernelTmaWarpSpecializedPingpongEEENS5_IJNSA_ILi64EEESG_NSA_ILi128EEEEEENS_10tfloat32_tENS5_IJlSC_lEEESJ_SK_NS4_8TiledMMAINS4_8MMA_AtomIJNS4_4SM904GMMA29MMA_64x64x8_F32TF32TF32_SS_TNILNSO_7ScaleInE1ELSQ_1EEEEEENS4_6LayoutINS5_IJSC_SC_SC_EEENS5_IJNSA_ILi0EEESV_SV_EEEEENS5_IJNS4_10UnderscoreESY_SY_EEEEENS4_13SM90_TMA_LOADENS4_14ComposedLayoutINS4_7SwizzleILi3ELi4ELi3EEENS4_18smem_ptr_flag_bitsILi32EEENST_INS5_IJNSA_ILi8EEENSA_ILi32EEEEEENS5_IJS18_SC_EEEEEEEvNS4_8identityENS4_23SM90_TMA_LOAD_MULTICASTES1C_vS1D_EENS_8epilogue10collective6detail29Sm90TmaWarpSpecializedAdapterINS1H_15DefaultEpilogueISJ_SK_SK_NS1G_6thread17LinearCombinationISJ_Li1EffLNS1L_9ScaleType4KindE0ELNS_15FloatRoundStyleE2ESJ_EENS1_15EpilogueDefaultEEEEEvvEEEEvNT_6ParamsE)
	.align		4
        /*000c*/ 	.word	index@(__assertfail)
	.align		4
        /*0010*/ 	.word	0x00000000
	.align		4
        /*0014*/ 	.word	0xfffffffe
	.align		4
        /*0018*/ 	.word	0x00000000
	.align		4
        /*001c*/ 	.word	0xfffffffd
	.align		4
        /*0020*/ 	.word	0x00000000
	.align		4
        /*0024*/ 	.word	0xfffffffc


//--------------------- .nv.constant4             --------------------------
	.section	.nv.constant4,"a",@progbits
	.align	8
	.align		8
.nv.constant4:
        /*0000*/ 	.dword	__assertfail
	.align		8
        /*0008*/ 	.dword	__unnamed_1
	.align		8
        /*0010*/ 	.dword	_ZN40_INTERNAL_8210f806_4_k_cu_a9c83413_253874cuda3std3__45__cpo5beginE
	.align		8
        /*0018*/ 	.dword	_ZN40_INTERNAL_8210f806_4_k_cu_a9c83413_253874cuda3std3__45__cpo3endE
	.align		8
        /*0020*/ 	.dword	_ZN40_INTERNAL_8210f806_4_k_cu_a9c83413_253874cuda3std3__45__cpo6cbeginE
	.align		8
        /*0028*/ 	.dword	_ZN40_INTERNAL_8210f806_4_k_cu_a9c83413_253874cuda3std3__45__cpo4cendE
	.align		8
        /*0030*/ 	.dword	_ZN40_INTERNAL_8210f806_4_k_cu_a9c83413_253874cuda3std3__442_GLOBAL__N__8210f806_4_k_cu_a9c83413_253876ignoreE
	.align		8
        /*0038*/ 	.dword	_ZN40_INTERNAL_8210f806_4_k_cu_a9c83413_253874cuda3std3__419piecewise_constructE
	.align		8
        /*0040*/ 	.dword	_ZN40_INTERNAL_8210f806_4_k_cu_a9c83413_253874cuda3std3__48in_placeE
	.align		8
        /*0048*/ 	.dword	_ZN40_INTERNAL_8210f806_4_k_cu_a9c83413_253874cuda3std6ranges3__45__cpo4swapE
	.align		8
        /*0050*/ 	.dword	_ZN40_INTERNAL_8210f806_4_k_cu_a9c83413_253874cuda3std6ranges3__45__cpo9iter_moveE
	.align		8
        /*0058*/ 	.dword	_ZN40_INTERNAL_8210f806_4_k_cu_a9c83413_253874cute7productE
	.align		8
        /*0060*/ 	.dword	_ZN40_INTERNAL_8210f806_4_k_cu_a9c83413_253874cute1_E
	.align		8
        /*0068*/ 	.dword	$str$22
	.align		8
        /*0070*/ 	.dword	$str$23


//--------------------- .text._ZN7cutlass13device_kernelINS_4gemm6kernel13GemmUniversalIN4cute5tupleIJiiiiEEENS1_10collective13CollectiveMmaINS1_34MainloopSm90TmaGmmaWarpSpecializedILi3ENS5_IJNS4_1CILi4EEENSA_ILi1EEESC_EEENS1_32KernelTmaWarpSpecializedPingpongEEENS5_IJNSA_ILi64EEESG_NSA_ILi128EEEEEENS_10tfloat32_tENS5_IJlSC_lEEESJ_SK_NS4_8TiledMMAINS4_8MMA_AtomIJNS4_4SM904GMMA29MMA_64x64x8_F32TF32TF32_SS_TNILNSO_7ScaleInE1ELSQ_1EEEEEENS4_6LayoutINS5_IJSC_SC_SC_EEENS5_IJNSA_ILi0EEESV_SV_EEEEENS5_IJNS4_10UnderscoreESY_SY_EEEEENS4_13SM90_TMA_LOADENS4_14ComposedLayoutINS4_7SwizzleILi3ELi4ELi3EEENS4_18smem_ptr_flag_bitsILi32EEENST_INS5_IJNSA_ILi8EEENSA_ILi32EEEEEENS5_IJS18_SC_EEEEEEEvNS4_8identityENS4_23SM90_TMA_LOAD_MULTICASTES1C_vS1D_EENS_8epilogue10collective6detail29Sm90TmaWarpSpecializedAdapterINS1H_15DefaultEpilogueISJ_SK_SK_NS1G_6thread17LinearCombinationISJ_Li1EffLNS1L_9ScaleType4KindE0ELNS_15FloatRoundStyleE2ESJ_EENS1_15EpilogueDefaultEEEEEvvEEEEvNT_6ParamsE --------------------------
	.section	.text._ZN7cutlass13device_kernelINS_4gemm6kernel13GemmUniversalIN4cute5tupleIJiiiiEEENS1_10collective13CollectiveMmaINS1_34MainloopSm90TmaGmmaWarpSpecializedILi3ENS5_IJNS4_1CILi4EEENSA_ILi1EEESC_EEENS1_32KernelTmaWarpSpecializedPingpongEEENS5_IJNSA_ILi64EEESG_NSA_ILi128EEEEEENS_10tfloat32_tENS5_IJlSC_lEEESJ_SK_NS4_8TiledMMAINS4_8MMA_AtomIJNS4_4SM904GMMA29MMA_64x64x8_F32TF32TF32_SS_TNILNSO_7ScaleInE1ELSQ_1EEEEEENS4_6LayoutINS5_IJSC_SC_SC_EEENS5_IJNSA_ILi0EEESV_SV_EEEEENS5_IJNS4_10UnderscoreESY_SY_EEEEENS4_13SM90_TMA_LOADENS4_14ComposedLayoutINS4_7SwizzleILi3ELi4ELi3EEENS4_18smem_ptr_flag_bitsILi32EEENST_INS5_IJNSA_ILi8EEENSA_ILi32EEEEEENS5_IJS18_SC_EEEEEEEvNS4_8identityENS4_23SM90_TMA_LOAD_MULTICASTES1C_vS1D_EENS_8epilogue10collective6detail29Sm90TmaWarpSpecializedAdapterINS1H_15DefaultEpilogueISJ_SK_SK_NS1G_6thread17LinearCombinationISJ_Li1EffLNS1L_9ScaleType4KindE0ELNS_15FloatRoundStyleE2ESJ_EENS1_15EpilogueDefaultEEEEEvvEEEEvNT_6ParamsE,"ax",@progbits
	.align	128
.text._ZN7cutlass13device_kernelINS_4gemm6kernel13GemmUniversalIN4cute5tupleIJiiiiEEENS1_10collective13CollectiveMmaINS1_34MainloopSm90TmaGmmaWarpSpecializedILi3ENS5_IJNS4_1CILi4EEENSA_ILi1EEESC_EEENS1_32KernelTmaWarpSpecializedPingpongEEENS5_IJNSA_ILi64EEESG_NSA_ILi128EEEEEENS_10tfloat32_tENS5_IJlSC_lEEESJ_SK_NS4_8TiledMMAINS4_8MMA_AtomIJNS4_4SM904GMMA29MMA_64x64x8_F32TF32TF32_SS_TNILNSO_7ScaleInE1ELSQ_1EEEEEENS4_6LayoutINS5_IJSC_SC_SC_EEENS5_IJNSA_ILi0EEESV_SV_EEEEENS5_IJNS4_10UnderscoreESY_SY_EEEEENS4_13SM90_TMA_LOADENS4_14ComposedLayoutINS4_7SwizzleILi3ELi4ELi3EEENS4_18smem_ptr_flag_bitsILi32EEENST_INS5_IJNSA_ILi8EEENSA_ILi32EEEEEENS5_IJS18_SC_EEEEEEEvNS4_8identityENS4_23SM90_TMA_LOAD_MULTICASTES1C_vS1D_EENS_8epilogue10collective6detail29Sm90TmaWarpSpecializedAdapterINS1H_15DefaultEpilogueISJ_SK_SK_NS1G_6thread17LinearCombinationISJ_Li1EffLNS1L_9ScaleType4KindE0ELNS_15FloatRoundStyleE2ESJ_EENS1_15EpilogueDefaultEEEEEvvEEEEvNT_6ParamsE:
        .type           _ZN7cutlass13device_kernelINS_4gemm6kernel13GemmUniversalIN4cute5tupleIJiiiiEEENS1_10collective13CollectiveMmaINS1_34MainloopSm90TmaGmmaWarpSpecializedILi3ENS5_IJNS4_1CILi4EEENSA_ILi1EEESC_EEENS1_32KernelTmaWarpSpecializedPingpongEEENS5_IJNSA_ILi64EEESG_NSA_ILi128EEEEEENS_10tfloat32_tENS5_IJlSC_lEEESJ_SK_NS4_8TiledMMAINS4_8MMA_AtomIJNS4_4SM904GMMA29MMA_64x64x8_F32TF32TF32_SS_TNILNSO_7ScaleInE1ELSQ_1EEEEEENS4_6LayoutINS5_IJSC_SC_SC_EEENS5_IJNSA_ILi0EEESV_SV_EEEEENS5_IJNS4_10UnderscoreESY_SY_EEEEENS4_13SM90_TMA_LOADENS4_14ComposedLayoutINS4_7SwizzleILi3ELi4ELi3EEENS4_18smem_ptr_flag_bitsILi32EEENST_INS5_IJNSA_ILi8EEENSA_ILi32EEEEEENS5_IJS18_SC_EEEEEEEvNS4_8identityENS4_23SM90_TMA_LOAD_MULTICASTES1C_vS1D_EENS_8epilogue10collective6detail29Sm90TmaWarpSpecializedAdapterINS1H_15DefaultEpilogueISJ_SK_SK_NS1G_6thread17LinearCombinationISJ_Li1EffLNS1L_9ScaleType4KindE0ELNS_15FloatRoundStyleE2ESJ_EENS1_15EpilogueDefaultEEEEEvvEEEEvNT_6ParamsE,@function
        .size           _ZN7cutlass13device_kernelINS_4gemm6kernel13GemmUniversalIN4cute5tupleIJiiiiEEENS1_10collective13CollectiveMmaINS1_34MainloopSm90TmaGmmaWarpSpecializedILi3ENS5_IJNS4_1CILi4EEENSA_ILi1EEESC_EEENS1_32KernelTmaWarpSpecializedPingpongEEENS5_IJNSA_ILi64EEESG_NSA_ILi128EEEEEENS_10tfloat32_tENS5_IJlSC_lEEESJ_SK_NS4_8TiledMMAINS4_8MMA_AtomIJNS4_4SM904GMMA29MMA_64x64x8_F32TF32TF32_SS_TNILNSO_7ScaleInE1ELSQ_1EEEEEENS4_6LayoutINS5_IJSC_SC_SC_EEENS5_IJNSA_ILi0EEESV_SV_EEEEENS5_IJNS4_10UnderscoreESY_SY_EEEEENS4_13SM90_TMA_LOADENS4_14ComposedLayoutINS4_7SwizzleILi3ELi4ELi3EEENS4_18smem_ptr_flag_bitsILi32EEENST_INS5_IJNSA_ILi8EEENSA_ILi32EEEEEENS5_IJS18_SC_EEEEEEEvNS4_8identityENS4_23SM90_TMA_LOAD_MULTICASTES1C_vS1D_EENS_8epilogue10collective6detail29Sm90TmaWarpSpecializedAdapterINS1H_15DefaultEpilogueISJ_SK_SK_NS1G_6thread17LinearCombinationISJ_Li1EffLNS1L_9ScaleType4KindE0ELNS_15FloatRoundStyleE2ESJ_EENS1_15EpilogueDefaultEEEEEvvEEEEvNT_6ParamsE,(.L_x_135 - _ZN7cutlass13device_kernelINS_4gemm6kernel13GemmUniversalIN4cute5tupleIJiiiiEEENS1_10collective13CollectiveMmaINS1_34MainloopSm90TmaGmmaWarpSpecializedILi3ENS5_IJNS4_1CILi4EEENSA_ILi1EEESC_EEENS1_32KernelTmaWarpSpecializedPingpongEEENS5_IJNSA_ILi64EEESG_NSA_ILi128EEEEEENS_10tfloat32_tENS5_IJlSC_lEEESJ_SK_NS4_8TiledMMAINS4_8MMA_AtomIJNS4_4SM904GMMA29MMA_64x64x8_F32TF32TF32_SS_TNILNSO_7ScaleInE1ELSQ_1EEEEEENS4_6LayoutINS5_IJSC_SC_SC_EEENS5_IJNSA_ILi0EEESV_SV_EEEEENS5_IJNS4_10UnderscoreESY_SY_EEEEENS4_13SM90_TMA_LOADENS4_14ComposedLayoutINS4_7SwizzleILi3ELi4ELi3EEENS4_18smem_ptr_flag_bitsILi32EEENST_INS5_IJNSA_ILi8EEENSA_ILi32EEEEEENS5_IJS18_SC_EEEEEEEvNS4_8identityENS4_23SM90_TMA_LOAD_MULTICASTES1C_vS1D_EENS_8epilogue10collective6detail29Sm90TmaWarpSpecializedAdapterINS1H_15DefaultEpilogueISJ_SK_SK_NS1G_6thread17LinearCombinationISJ_Li1EffLNS1L_9ScaleType4KindE0ELNS_15FloatRoundStyleE2ESJ_EENS1_15EpilogueDefaultEEEEEvvEEEEvNT_6ParamsE)
        .other          _ZN7cutlass13device_kernelINS_4gemm6kernel13GemmUniversalIN4cute5tupleIJiiiiEEENS1_10collective13CollectiveMmaINS1_34MainloopSm90TmaGmmaWarpSpecializedILi3ENS5_IJNS4_1CILi4EEENSA_ILi1EEESC_EEENS1_32KernelTmaWarpSpecializedPingpongEEENS5_IJNSA_ILi64EEESG_NSA_ILi128EEEEEENS_10tfloat32_tENS5_IJlSC_lEEESJ_SK_NS4_8TiledMMAINS4_8MMA_AtomIJNS4_4SM904GMMA29MMA_64x64x8_F32TF32TF32_SS_TNILNSO_7ScaleInE1ELSQ_1EEEEEENS4_6LayoutINS5_IJSC_SC_SC_EEENS5_IJNSA_ILi0EEESV_SV_EEEEENS5_IJNS4_10UnderscoreESY_SY_EEEEENS4_13SM90_TMA_LOADENS4_14ComposedLayoutINS4_7SwizzleILi3ELi4ELi3EEENS4_18smem_ptr_flag_bitsILi32EEENST_INS5_IJNSA_ILi8EEENSA_ILi32EEEEEENS5_IJS18_SC_EEEEEEEvNS4_8identityENS4_23SM90_TMA_LOAD_MULTICASTES1C_vS1D_EENS_8epilogue10collective6detail29Sm90TmaWarpSpecializedAdapterINS1H_15DefaultEpilogueISJ_SK_SK_NS1G_6thread17LinearCombinationISJ_Li1EffLNS1L_9ScaleType4KindE0ELNS_15FloatRoundStyleE2ESJ_EENS1_15EpilogueDefaultEEEEEvvEEEEvNT_6ParamsE,@"STO_CUDA_ENTRY STV_DEFAULT"
_ZN7cutlass13device_kernelINS_4gemm6kernel13GemmUniversalIN4cute5tupleIJiiiiEEENS1_10collective13CollectiveMmaINS1_34MainloopSm90TmaGmmaWarpSpecializedILi3ENS5_IJNS4_1CILi4EEENSA_ILi1EEESC_EEENS1_32KernelTmaWarpSpecializedPingpongEEENS5_IJNSA_ILi64EEESG_NSA_ILi128EEEEEENS_10tfloat32_tENS5_IJlSC_lEEESJ_SK_NS4_8TiledMMAINS4_8MMA_AtomIJNS4_4SM904GMMA29MMA_64x64x8_F32TF32TF32_SS_TNILNSO_7ScaleInE1ELSQ_1EEEEEENS4_6LayoutINS5_IJSC_SC_SC_EEENS5_IJNSA_ILi0EEESV_SV_EEEEENS5_IJNS4_10UnderscoreESY_SY_EEEEENS4_13SM90_TMA_LOADENS4_14ComposedLayoutINS4_7SwizzleILi3ELi4ELi3EEENS4_18smem_ptr_flag_bitsILi32EEENST_INS5_IJNSA_ILi8EEENSA_ILi32EEEEEENS5_IJS18_SC_EEEEEEEvNS4_8identityENS4_23SM90_TMA_LOAD_MULTICASTES1C_vS1D_EENS_8epilogue10collective6detail29Sm90TmaWarpSpecializedAdapterINS1H_15DefaultEpilogueISJ_SK_SK_NS1G_6thread17LinearCombinationISJ_Li1EffLNS1L_9ScaleType4KindE0ELNS_15FloatRoundStyleE2ESJ_EENS1_15EpilogueDefaultEEEEEvvEEEEvNT_6ParamsE:
[----:B------:R-:W0:Y:S02]  /*0000*/  LDC R1, c[0x0][0x28] ;  /* 0x00000a00ff017b82 */ /* 0x000e240000000800 */
[----:B0-----:R-:W-:Y:S01]  /*0010*/  VIADD R1, R1, 0xfffffff8 ;  /* 0xfffffff801017836 */ /* 0x001fe20000000000 */
[----:B------:R-:W0:Y:S01]  /*0020*/  S2R R4, SR_TID.X ;  /* 0x0000000000047919 */ /* 0x000e220000002100 */
[----:B------:R-:W-:Y:S01]  /*0030*/  ELECT P0, URZ, PT ;  /* 0x00000000003f782f */ /* 0x000fe20003800000 */
[----:B------:R-:W-:Y:S01]  /*0040*/  BSSY B0, `(.L_x_0) ;  /* 0x000000f000007945 */ /* 0x000fe20003800000 */
[--C-:B0-----:R-:W-:Y:S02]  /*0050*/  SHF.R.U32.HI R0, RZ, 0x5, R4.reuse ;  /* 0x00000005ff007819 */ /* 0x101fe40000011604 */
[----:B------:R-:W-:-:S03]  /*0060*/  SHF.R.U32.HI R7, RZ, 0x7, R4 ;  /* 0x00000007ff077819 */ /* 0x000fc60000011604 */
[----:B------:R-:W0:Y:S04]  /*0070*/  SHFL.IDX PT, R2, R0, RZ, 0x1f ;  /* 0x00001fff00027589 */ /* 0x000e2800000e0000 */
[----:B------:R1:W2:Y:S01]  /*0080*/  SHFL.IDX PT, R10, R7, RZ, 0x1f ;  /* 0x00001fff070a7589 */ /* 0x0002a200000e0000 */
[----:B0-----:R-:W-:-:S13]  /*0090*/  ISETP.NE.OR P0, PT, R2, RZ, !P0 ;  /* 0x000000ff0200720c */ /* 0x001fda0004705670 */
[----:B-12---:R-:W-:Y:S05]  /*00a0*/  @P0 BRA `(.L_x_1) ;  /* 0x0000000000200947 */ /* 0x006fea0003800000 */
[----:B------:R-:W-:Y:S02]  /*00b0*/  ULDC.64 UR4, c[0x0][0x198] ;  /* 0x0000660000047ab9 */ /* 0x000fe40000000a00 */
[----:B------:R-:W-:Y:S02]  /*00c0*/  UIADD3 UR6, UP0, UR4, 0xf0, URZ ;  /* 0x000000f004067890 */ /* 0x000fe4000ff1e03f */
[----:B------:R-:W-:Y:S02]  /*00d0*/  UIADD3 UR4, UP1, UR4, 0x1f0, URZ ;  /* 0x000001f004047890 */ /* 0x000fe4000ff3e03f */
[----:B------:R-:W-:Y:S02]  /*00e0*/  UIADD3.X UR7, URZ, UR5, URZ, UP0, !UPT ;  /* 0x000000053f077290 */ /* 0x000fe400087fe43f */
[----:B------:R-:W-:-:S07]  /*00f0*/  UIADD3.X UR5, URZ, UR5, URZ, UP1, !UPT ;  /* 0x000000053f057290 */ /* 0x000fce0008ffe43f */
[----:B------:R0:W-:Y:S02]  /*0100*/  UTMACCTL.PF [UR6] ;  /* 0x00000000060079b9 */ /* 0x0001e40008040000 */
[----:B------:R0:W-:Y:S02]  /*0110*/  UTMACCTL.PF [UR4] ;  /* 0x00000000040079b9 */ /* 0x0001e40008040000 */
[----:B0-----:R-:W-:Y:S01]  /*0120*/  NOP ;  /* 0x0000000000007918 */ /* 0x001fe20000000000 */
.L_x_1:
[----:B------:R-:W-:Y:S05]  /*0130*/  BSYNC B0 ;  /* 0x0000000000007941 */ /* 0x000fea0003800000 */
.L_x_0:
[----:B------:R-:W0:Y:S02]  /*0140*/  SHFL.IDX PT, R9, R0, RZ, 0x1f ;  /* 0x00001fff00097589 */ /* 0x000e2400000e0000 */
[----:B0-----:R-:W-:-:S13]  /*0150*/  ISETP.NE.AND P0, PT, R9, RZ, PT ;  /* 0x000000ff0900720c */ /* 0x001fda0003f05270 */
[----:B------:R-:W-:Y:S05]  /*0160*/  @P0 BRA `(.L_x_2) ;  /* 0x0000000000500947 */ /* 0x000fea0003800000 */
[----:B------:R-:W0:Y:S01]  /*0170*/  S2UR UR8, SR_CgaCtaId ;  /* 0x00000000000879c3 */ /* 0x000e220000008800 */
[----:B------:R-:W-:Y:S01]  /*0180*/  UMOV UR4, 0x400 ;  /* 0x0000040000047882 */ /* 0x000fe20000000000 */
[----:B------:R-:W-:Y:S01]  /*0190*/  UMOV UR5, 0x1 ;  /* 0x0000000100057882 */ /* 0x000fe20000000000 */
[----:B------:R-:W-:Y:S01]  /*01a0*/  UMOV UR6, 0x4 ;  /* 0x0000000400067882 */ /* 0x000fe20000000000 */
[----:B------:R-:W-:Y:S01]  /*01b0*/  ELECT P0, URZ, PT ;  /* 0x00000000003f782f */ /* 0x000fe20003800000 */
[----:B------:R-:W-:-:S04]  /*01c0*/  UIADD3 UR6, -UR6, 0x100000, URZ ;  /* 0x0010000006067890 */ /* 0x000fc8000fffe13f */
[----:B------:R-:W-:Y:S02]  /*01d0*/  USHF.L.U32 UR7, UR6, 0xb, URZ ;  /* 0x0000000b06077899 */ /* 0x000fe4000800063f */
[----:B------:R-:W-:Y:S02]  /*01e0*/  USHF.L.U32 UR6, UR6, 0x1, URZ ;  /* 0x0000000106067899 */ /* 0x000fe4000800063f */
[----:B0-----:R-:W-:Y:S02]  /*01f0*/  ULEA UR8, UR8, UR4, 0x18 ;  /* 0x0000000408087291 */ /* 0x001fe4000f8ec03f */
[----:B------:R-:W-:-:S04]  /*0200*/  UIADD3 UR4, -UR5, 0x100000, URZ ;  /* 0x0010000005047890 */ /* 0x000fc8000fffe13f */
[----:B------:R-:W-:Y:S02]  /*0210*/  USHF.L.U32 UR5, UR4, 0xb, URZ ;  /* 0x0000000b04057899 */ /* 0x000fe4000800063f */
[----:B------:R-:W-:Y:S01]  /*0220*/  USHF.L.U32 UR4, UR4, 0x1, URZ ;  /* 0x0000000104047899 */ /* 0x000fe2000800063f */
[----:B------:R-:W0:Y:S11]  /*0230*/  FENCE.VIEW.ASYNC.S ;  /* 0x00000000000073c6 */ /* 0x000e360000000000 */
[----:B0-----:R0:W1:Y:S01]  /*0240*/  SYNCS.EXCH.64 URZ, [UR8], UR4 ;  /* 0x00000004083f75b2 */ /* 0x0010620008000100 */
[----:B------:R0:W2:Y:S01]  /*0250*/  SYNCS.EXCH.64 URZ, [UR8+0x18], UR6 ;  /* 0x00001806083f75b2 */ /* 0x0000a20008000100 */
[----:B------:R0:W3:Y:S01]  /*0260*/  SYNCS.EXCH.64 URZ, [UR8+0x8], UR4 ;  /* 0x00000804083f75b2 */ /* 0x0000e20008000100 */
[----:B------:R0:W4:Y:S01]  /*0270*/  SYNCS.EXCH.64 URZ, [UR8+0x20], UR6 ;  /* 0x00002006083f75b2 */ /* 0x0001220008000100 */
[----:B------:R0:W0:Y:S01]  /*0280*/  SYNCS.EXCH.64 URZ, [UR8+0x10], UR4 ;  /* 0x00001004083f75b2 */ /* 0x0000220008000100 */
[----:B------:R0:W0:Y:S01]  /*0290*/  SYNCS.EXCH.64 URZ, [UR8+0x28], UR6 ;  /* 0x00002806083f75b2 */ /* 0x0000220008000100 */
[----:B------:R-:W-:Y:S01]  /*02a0*/  NOP ;  /* 0x0000000000007918 */ /* 0x000fe20000000000 */
.L_x_2:
[----:B------:R-:W5:Y:S01]  /*02b0*/  SHFL.IDX PT, R6, R0, RZ, 0x1f ;  /* 0x00001fff00067589 */ /* 0x000f6200000e0000 */
[----:B------:R-:W-:Y:S01]  /*02c0*/  SHF.R.S32.HI R3, RZ, 0x1f, R4 ;  /* 0x0000001fff037819 */ /* 0x000fe20000011404 */
[----:B------:R-:W1:Y:S01]  /*02d0*/  S2UR UR12, SR_CTAID.X ;  /* 0x00000000000c79c3 */ /* 0x000e620000002500 */
[----:B------:R-:W-:Y:S01]  /*02e0*/  ELECT P0, URZ, PT ;  /* 0x00000000003f782f */ /* 0x000fe20003800000 */
[----:B------:R0:W2:Y:S01]  /*02f0*/  SHFL.IDX PT, R13, R0, RZ, 0x1f ;  /* 0x00001fff000d7589 */ /* 0x0000a200000e0000 */
[----:B------:R-:W-:Y:S01]  /*0300*/  LEA.HI R3, R3, R4, RZ, 0x7 ;  /* 0x0000000403037211 */ /* 0x000fe200078f38ff */
[----:B0-----:R-:W-:Y:S01]  /*0310*/  ULDC UR4, c[0x0][0x150] ;  /* 0x0000540000047ab9 */ /* 0x001fe20000000800 */
[----:B------:R-:W-:Y:S01]  /*0320*/  ELECT P1, URZ, PT ;  /* 0x00000000003f782f */ /* 0x000fe20003820000 */
[----:B------:R-:W0:Y:S01]  /*0330*/  SHFL.IDX PT, R17, R7, RZ, 0x1f ;  /* 0x00001fff07117589 */ /* 0x000e2200000e0000 */
[----:B------:R-:W-:Y:S01]  /*0340*/  LOP3.LUT R3, R3, 0xffffff80, RZ, 0xc0, !PT ;  /* 0xffffff8003037812 */ /* 0x000fe200078ec0ff */
[----:B------:R-:W3:Y:S01]  /*0350*/  LDC R15, c[0x0][0x144] ;  /* 0x00005100ff0f7b82 */ /* 0x000ee20000000800 */
[----:B------:R-:W-:Y:S01]  /*0360*/  ULDC UR5, c[0x0][0x154] ;  /* 0x0000550000057ab9 */ /* 0x000fe20000000800 */
[----:B------:R-:W-:Y:S01]  /*0370*/  SHF.R.S32.HI R0, RZ, 0x1f, R9 ;  /* 0x0000001fff007819 */ /* 0x000fe20000011409 */
[----:B------:R-:W-:Y:S01]  /*0380*/  UMOV UR11, 0x80 ;  /* 0x00000080000b7882 */ /* 0x000fe20000000000 */
[----:B------:R-:W-:Y:S01]  /*0390*/  IMAD.IADD R5, R4, 0x1, -R3 ;  /* 0x0000000104057824 */ /* 0x000fe200078e0a03 */
[----:B------:R-:W-:Y:S01]  /*03a0*/  NOP ;  /* 0x0000000000007918 */ /* 0x000fe20000000000 */
[----:B------:R-:W-:Y:S01]  /*03b0*/  LEA.HI R0, R0, R9, RZ, 0x2 ;  /* 0x0000000900007211 */ /* 0x000fe200078f10ff */
[----:B------:R-:W-:Y:S01]  /*03c0*/  NOP ;  /* 0x0000000000007918 */ /* 0x000fe20000000000 */
[----:B------:R-:W4:Y:S01]  /*03d0*/  LDC R16, c[0x0][0x140] ;  /* 0x00005000ff107b82 */ /* 0x000f220000000800 */
[----:B------:R-:W-:Y:S01]  /*03e0*/  SHF.R.S32.HI R8, RZ, 0x1f, R5 ;  /* 0x0000001fff087819 */ /* 0x000fe20000011405 */
[----:B------:R-:W-:Y:S01]  /*03f0*/  VIADD R36, R10, 0xffffffff ;  /* 0xffffffff0a247836 */ /* 0x000fe20000000000 */
[----:B------:R-:W-:Y:S01]  /*0400*/  LOP3.LUT R0, R0, 0x3ffffffc, RZ, 0xc0, !PT ;  /* 0x3ffffffc00007812 */ /* 0x000fe200078ec0ff */
[----:B------:R-:W-:Y:S01]  /*0410*/  IMAD.MOV.U32 R57, RZ, RZ, 0x1 ;  /* 0x00000001ff397424 */ /* 0x000fe200078e00ff */
[----:B------:R-:W-:-:S02]  /*0420*/  LEA.HI R3, R8, R5, RZ, 0x3 ;  /* 0x0000000508037211 */ /* 0x000fc400078f18ff */
[----:B-----5:R-:W-:Y:S01]  /*0430*/  ISETP.NE.OR P0, PT, R6, RZ, !P0 ;  /* 0x000000ff0600720c */ /* 0x020fe20004705670 */
[----:B------:R-:W-:Y:S01]  /*0440*/  IMAD.IADD R9, R9, 0x1, -R0 ;  /* 0x0000000109097824 */ /* 0x000fe200078e0a00 */
[----:B------:R-:W5:Y:S01]  /*0450*/  S2R R6, SR_CTAID.Y ;  /* 0x0000000000067919 */ /* 0x000f620000002600 */
[--C-:B------:R-:W-:Y:S01]  /*0460*/  SHF.R.S32.HI R11, RZ, 0x3, R3.reuse ;  /* 0x00000003ff0b7819 */ /* 0x100fe20000011403 */
[----:B------:R-:W0:Y:S01]  /*0470*/  LDC R21, c[0x0][0x148] ;  /* 0x00005200ff157b82 */ /* 0x000e220000000800 */
[----:B------:R-:W-:Y:S02]  /*0480*/  SHF.R.S32.HI R12, RZ, 0x1f, R3 ;  /* 0x0000001fff0c7819 */ /* 0x000fe40000011403 */
[----:B-1----:R-:W-:Y:S02]  /*0490*/  I2FP.F32.U32 R3, UR12 ;  /* 0x0000000c00037c45 */ /* 0x002fe40008201000 */
[----:B------:R-:W-:Y:S02]  /*04a0*/  LEA.HI R12, R12, R11, RZ, 0x2 ;  /* 0x0000000b0c0c7211 */ /* 0x000fe400078f10ff */
[----:B--2---:R-:W-:Y:S01]  /*04b0*/  ISETP.NE.OR P1, PT, R13, RZ, !P1 ;  /* 0x000000ff0d00720c */ /* 0x004fe20004f25670 */
[----:B------:R-:W-:Y:S01]  /*04c0*/  FMUL R14, R3, UR4 ;  /* 0x00000004030e7c20 */ /* 0x000fe20008400000 */
[----:B------:R-:W-:Y:S01]  /*04d0*/  LOP3.LUT R12, R12, 0xfffffffc, RZ, 0xc0, !PT ;  /* 0xfffffffc0c0c7812 */ /* 0x000fe200078ec0ff */
[----:B------:R-:W-:Y:S01]  /*04e0*/  VOTEU.ALL UP2, P0 ;  /* 0x00000000003f7886 */ /* 0x000fe20000040000 */
[----:B------:R-:W-:Y:S01]  /*04f0*/  SHF.R.S32.HI R3, RZ, 0x1f, R2 ;  /* 0x0000001fff037819 */ /* 0x000fe20000011402 */
[----:B------:R-:W-:Y:S01]  /*0500*/  UMOV UR4, 0x20 ;  /* 0x0000002000047882 */ /* 0x000fe20000000000 */
[----:B----4-:R-:W-:Y:S01]  /*0510*/  ISETP.EQ.U32.AND P2, PT, R16, 0x1, PT ;  /* 0x000000011000780c */ /* 0x010fe20003f42070 */
[----:B------:R-:W-:Y:S01]  /*0520*/  IMAD.IADD R12, R11, 0x1, -R12 ;  /* 0x000000010b0c7824 */ /* 0x000fe200078e0a0c */
[----:B------:R-:W-:Y:S01]  /*0530*/  LEA.HI R3, R3, R2, RZ, 0x2 ;  /* 0x0000000203037211 */ /* 0x000fe200078f10ff */
[----:B------:R-:W1:Y:S01]  /*0540*/  F2I.U32.TRUNC.NTZ R14, R14 ;  /* 0x0000000e000e7305 */ /* 0x000e62000020f000 */
[----:B------:R-:W2:Y:S01]  /*0550*/  @!UP2 S2UR UR7, SR_CgaCtaId ;  /* 0x000000000007a9c3 */ /* 0x000ea20000008800 */
[----:B------:R-:W-:Y:S01]  /*0560*/  IMAD R12, R9, 0x4, R12 ;  /* 0x00000004090c7824 */ /* 0x000fe200078e020c */
[----:B------:R-:W-:Y:S01]  /*0570*/  LOP3.LUT R3, R3, 0xfffffffc, RZ, 0xc0, !PT ;  /* 0xfffffffc03037812 */ /* 0x000fe200078ec0ff */
[----:B------:R-:W-:Y:S01]  /*0580*/  VOTEU.ALL UP3, P1 ;  /* 0x00000000003f7886 */ /* 0x000fe20000860000 */
[----:B------:R-:W-:Y:S01]  /*0590*/  @!UP2 UMOV UR6, 0x400 ;  /* 0x000004000006a882 */ /* 0x000fe20000000000 */
[----:B------:R-:W-:Y:S01]  /*05a0*/  VOTEU.ALL UP4, P1 ;  /* 0x00000000003f7886 */ /* 0x000fe20000880000 */
[----:B------:R-:W-:Y:S01]  /*05b0*/  VOTEU.ALL UP5, P1 ;  /* 0x00000000003f7886 */ /* 0x000fe200008a0000 */
[----:B------:R-:W-:Y:S01]  /*05c0*/  IMAD.IADD R9, R2, 0x1, -R3 ;  /* 0x0000000102097824 */ /* 0x000fe200078e0a03 */
[----:B------:R-:W-:Y:S01]  /*05d0*/  SHF.R.S32.HI R3, RZ, 0x1f, R12 ;  /* 0x0000001fff037819 */ /* 0x000fe2000001140c */
[----:B------:R-:W4:Y:S01]  /*05e0*/  @!UP3 S2UR UR10, SR_CgaCtaId ;  /* 0x00000000000ab9c3 */ /* 0x000f220000008800 */
[----:B------:R-:W-:Y:S01]  /*05f0*/  @!UP3 UMOV UR9, 0x400 ;  /* 0x000004000009b882 */ /* 0x000fe20000000000 */
[----:B------:R-:W-:Y:S01]  /*0600*/  VOTEU.ALL UP0, P0 ;  /* 0x00000000003f7886 */ /* 0x000fe20000000000 */
[----:B------:R-:W-:Y:S01]  /*0610*/  LEA.HI R3, R3, R12, RZ, 0x2 ;  /* 0x0000000c03037211 */ /* 0x000fe200078f10ff */
[----:B------:R-:W-:Y:S01]  /*0620*/  VOTEU.ALL UP1, P0 ;  /* 0x00000000003f7886 */ /* 0x000fe20000020000 */
[----:B-----5:R-:W-:Y:S01]  /*0630*/  I2FP.F32.U32 R0, R6 ;  /* 0x0000000600007245 */ /* 0x020fe20000201000 */
[----:B-1----:R-:W-:Y:S01]  /*0640*/  IMAD.MOV R14, RZ, RZ, -R14 ;  /* 0x000000ffff0e7224 */ /* 0x002fe200078e0a0e */
[----:B------:R-:W-:Y:S01]  /*0650*/  LOP3.LUT R11, R3, 0xfffffffc, RZ, 0xc0, !PT ;  /* 0xfffffffc030b7812 */ /* 0x000fe200078ec0ff */
[----:B------:R-:W-:Y:S01]  /*0660*/  IMAD.SHL.U32 R3, R12, 0x4, RZ ;  /* 0x000000040c037824 */ /* 0x000fe200078e00ff */
[----:B------:R-:W-:Y:S01]  /*0670*/  LOP3.LUT P0, RZ, R5, 0x7, RZ, 0xc0, !PT ;  /* 0x0000000705ff7812 */ /* 0x000fe2000780c0ff */
[----:B---3--:R-:W-:-:S02]  /*0680*/  IMAD R20, R15, R14, UR12 ;  /* 0x0000000c0f147e24 */ /* 0x008fc4000f8e020e */
[----:B------:R-:W-:Y:S01]  /*0690*/  FMUL R0, R0, UR5 ;  /* 0x0000000500007c20 */ /* 0x000fe20008400000 */
[C---:B------:R-:W-:Y:S01]  /*06a0*/  IMAD.IADD R11, R12.reuse, 0x1, -R11 ;  /* 0x000000010c0b7824 */ /* 0x040fe200078e0a0b */
[----:B------:R-:W-:Y:S01]  /*06b0*/  LOP3.LUT R56, R12, 0xc, R3, 0x78, !PT ;  /* 0x0000000c0c387812 */ /* 0x000fe200078e7803 */
[----:B------:R-:W-:-:S04]  /*06c0*/  @!UP2 UIADD3 UR4, -UR4, 0x100000, URZ ;  /* 0x001000000404a890 */ /* 0x000fc8000fffe13f */
[----:B------:R-:W-:Y:S02]  /*06d0*/  @!UP2 USHF.L.U32 UR5, UR4, 0xb, URZ ;  /* 0x0000000b0405a899 */ /* 0x000fe4000800063f */
[----:B------:R-:W-:Y:S01]  /*06e0*/  @!UP2 USHF.L.U32 UR4, UR4, 0x1, URZ ;  /* 0x000000010404a899 */ /* 0x000fe2000800063f */
[----:B------:R-:W-:Y:S01]  /*06f0*/  ISETP.GE.U32.AND P6, PT, R36, 0x2, PT ;  /* 0x000000022400780c */ /* 0x000fe20003fc6070 */
[----:B--2---:R-:W-:Y:S01]  /*0700*/  @!UP2 ULEA UR8, UR7, UR6, 0x18 ;  /* 0x000000060708a291 */ /* 0x004fe2000f8ec03f */
[----:B------:R-:W-:Y:S01]  /*0710*/  ISETP.NE.AND P4, PT, R11, R20, PT ;  /* 0x000000140b00720c */ /* 0x000fe20003f85270 */
[----:B------:R-:W1:Y:S01]  /*0720*/  F2I.U32.TRUNC.NTZ R0, R0 ;  /* 0x0000000000007305 */ /* 0x000e62000020f000 */
[----:B------:R-:W-:-:S04]  /*0730*/  @!UP3 UIADD3 UR6, -UR11, 0x100000, URZ ;  /* 0x001000000b06b890 */ /* 0x000fc8000fffe13f */
[----:B------:R-:W-:Y:S02]  /*0740*/  @!UP3 USHF.L.U32 UR7, UR6, 0xb, URZ ;  /* 0x0000000b0607b899 */ /* 0x000fe4000800063f */
[----:B------:R-:W-:Y:S01]  /*0750*/  @!UP3 USHF.L.U32 UR6, UR6, 0x1, URZ ;  /* 0x000000010606b899 */ /* 0x000fe2000800063f */
[----:B------:R-:W-:Y:S01]  /*0760*/  ISETP.LT.U32.AND P0, PT, R56, 0x4, !P0 ;  /* 0x000000043800780c */ /* 0x000fe20004701070 */
[----:B------:R-:W-:Y:S01]  /*0770*/  VOTEU.ALL UP2, P1 ;  /* 0x00000000003f7886 */ /* 0x000fe20000840000 */
[----:B0-----:R-:W-:Y:S01]  /*0780*/  R2UR UR43, R17 ;  /* 0x00000000112b72ca */ /* 0x001fe200000e0000 */
[----:B----4-:R-:W-:Y:S01]  /*0790*/  @!UP3 ULEA UR9, UR10, UR9, 0x18 ;  /* 0x000000090a09b291 */ /* 0x010fe2000f8ec03f */
[----:B------:R-:W-:Y:S01]  /*07a0*/  ISETP.NE.AND P3, PT, R10, RZ, PT ;  /* 0x000000ff0a00720c */ /* 0x000fe20003f65270 */
[----:B------:R-:W-:Y:S01]  /*07b0*/  VOTEU.ALL UP3, P1 ;  /* 0x00000000003f7886 */ /* 0x000fe20000860000 */
[----:B------:R-:W-:Y:S01]  /*07c0*/  ISETP.NE.AND P1, PT, R9, 0x3, PT ;  /* 0x000000030900780c */ /* 0x000fe20003f25270 */
[----:B------:R-:W0:Y:S02]  /*07d0*/  FENCE.VIEW.ASYNC.S ;  /* 0x00000000000073c6 */ /* 0x000e240000000000 */
[----:B0-----:R0:W2:Y:S01]  /*07e0*/  @!UP0 SYNCS.EXCH.64 URZ, [UR8+0x60], UR4 ;  /* 0x00006004083f85b2 */ /* 0x0010a20008000100 */
[----:B------:R-:W-:-:S02]  /*07f0*/  @P4 SHF.R.S32.HI R3, RZ, 0x1f, R56 ;  /* 0x0000001fff034819 */ /* 0x000fc40000011438 */
[----:B------:R-:W-:Y:S01]  /*0800*/  ISETP.EQ.OR P1, PT, R9, RZ, !P1 ;  /* 0x000000ff0900720c */ /* 0x000fe20004f22670 */
[----:B-1----:R-:W-:Y:S01]  /*0810*/  IMAD.MOV R24, RZ, RZ, -R0 ;  /* 0x000000ffff187224 */ /* 0x002fe200078e0a00 */
[----:B------:R-:W-:Y:S02]  /*0820*/  @P4 LEA.HI R3, R3, R56, RZ, 0x2 ;  /* 0x0000003803034211 */ /* 0x000fe400078f10ff */
[----:B------:R-:W-:Y:S01]  /*0830*/  ISETP.EQ.AND P1, PT, R10, RZ, P1 ;  /* 0x000000ff0a00720c */ /* 0x000fe20000f22270 */
[----:B------:R-:W-:Y:S01]  /*0840*/  IMAD R0, R21, R24, R6 ;  /* 0x0000001815007224 */ /* 0x000fe200078e0206 */
[----:B------:R-:W-:Y:S02]  /*0850*/  @P4 SHF.R.S32.HI R3, RZ, 0x2, R3 ;  /* 0x00000002ff034819 */ /* 0x000fe40000011403 */
[----:B------:R-:W-:Y:S02]  /*0860*/  SEL R23, RZ, 0x1, !P1 ;  /* 0x00000001ff177807 */ /* 0x000fe40004800000 */
[----:B------:R-:W-:Y:S01]  /*0870*/  @P4 ISETP.NE.AND P5, PT, R3, R0, PT ;  /* 0x000000000300420c */ /* 0x000fe20003fa5270 */
[----:B------:R0:W1:Y:S01]  /*0880*/  @!UP1 SYNCS.EXCH.64 URZ, [UR8+0x68], UR4 ;  /* 0x00006804083f95b2 */ /* 0x0000620008000100 */
[----:B------:R-:W-:Y:S01]  /*0890*/  NOP ;  /* 0x0000000000007918 */ /* 0x000fe20000000000 */
[----:B------:R-:W-:-:S02]  /*08a0*/  SEL R0, RZ, 0x1, !P0 ;  /* 0x00000001ff007807 */ /* 0x000fc40004000000 */
[----:B------:R-:W-:Y:S02]  /*08b0*/  @P4 SEL R57, RZ, 0x1, P5 ;  /* 0x00000001ff394807 */ /* 0x000fe40002800000 */
[----:B------:R-:W-:Y:S02]  /*08c0*/  SEL R23, R23, 0x2, P6 ;  /* 0x0000000217177807 */ /* 0x000fe40003000000 */
[----:B------:R-:W-:Y:S01]  /*08d0*/  LOP3.LUT R57, R57, R0, RZ, 0xc0, !PT ;  /* 0x0000000039397212 */ /* 0x000fe200078ec0ff */
[----:B------:R0:W3:Y:S01]  /*08e0*/  @!UP2 SYNCS.EXCH.64 URZ, [UR9+0x40], UR6 ;  /* 0x00004006093fa5b2 */ /* 0x0000e20008000100 */
[----:B------:R0:W4:Y:S01]  /*08f0*/  @!UP3 SYNCS.EXCH.64 URZ, [UR9+0x48], UR6 ;  /* 0x00004806093fb5b2 */ /* 0x0001220008000100 */
[----:B------:R0:W0:Y:S01]  /*0900*/  @!UP4 SYNCS.EXCH.64 URZ, [UR9+0x50], UR6 ;  /* 0x00005006093fc5b2 */ /* 0x0000220008000100 */
[----:B------:R0:W0:Y:S01]  /*0910*/  @!UP5 SYNCS.EXCH.64 URZ, [UR9+0x58], UR6 ;  /* 0x00005806093fd5b2 */ /* 0x0000220008000100 */
[----:B------:R-:W-:Y:S01]  /*0920*/  NOP ;  /* 0x0000000000007918 */ /* 0x000fe20000000000 */
[----:B--2---:R-:W-:Y:S05]  /*0930*/  @!P2 BRA `(.L_x_3) ;  /* 0x000000000008a947 */ /* 0x004fea0003800000 */
[----:B01-34-:R-:W-:Y:S01]  /*0940*/  UCGABAR_ARV ;  /* 0x00000000000079c7 */ /* 0x01bfe20008000000 */
[----:B------:R-:W-:Y:S05]  /*0950*/  BRA `(.L_x_4) ;  /* 0x0000000000047947 */ /* 0x000fea0003800000 */
.L_x_3:
[----:B01-34-:R-:W-:Y:S01]  /*0960*/  NOP ;  /* 0x0000000000007918 */ /* 0x01bfe20000000000 */
.L_x_4:
[----:B------:R-:W-:Y:S01]  /*0970*/  ULDC.64 UR4, c[0x0][0x598] ;  /* 0x0001660000047ab9 */ /* 0x000fe20000000a00 */
[----:B------:R-:W-:Y:S01]  /*0980*/  ULDC.64 UR48, c[0x0][0x208] ;  /* 0x0000820000307ab9 */ /* 0x000fe20000000a00 */
[----:B------:R-:W-:-:S04]  /*0990*/  ISETP.NE.U32.AND P0, PT, RZ, UR4, PT ;  /* 0x00000004ff007c0c */ /* 0x000fc8000bf05070 */
[----:B------:R-:W-:-:S13]  /*09a0*/  ISETP.NE.AND.EX P0, PT, RZ, UR5, PT, P0 ;  /* 0x00000005ff007c0c */ /* 0x000fda000bf05300 */
[----:B------:R-:W-:Y:S05]  /*09b0*/  @!P0 BRA `(.L_x_5) ;  /* 0x00000000001c8947 */ /* 0x000fea0003800000 */
[----:B------:R-:W0:Y:S02]  /*09c0*/  LDC.64 R2, c[0x0][0x598] ;  /* 0x00016600ff027b82 */ /* 0x000e240000000a00 */
[----:B0-----:R-:W2:Y:S02]  /*09d0*/  LDG.E.64 R2, desc[UR48][R2.64] ;  /* 0x0000003002027981 */ /* 0x001ea4000c1e1b00 */
[----:B--2---:R-:W-:-:S04]  /*09e0*/  ISETP.NE.U32.AND P0, PT, R2, RZ, PT ;  /* 0x000000ff0200720c */ /* 0x004fc80003f05070 */
[----:B------:R-:W-:-:S13]  /*09f0*/  ISETP.NE.AND.EX P0, PT, R3, RZ, PT, P0 ;  /* 0x000000ff0300720c */ /* 0x000fda0003f05300 */
[----:B------:R-:W-:Y:S05]  /*0a00*/  @!P0 BRA `(.L_x_5) ;  /* 0x0000000000088947 */ /* 0x000fea0003800000 */
[----:B------:R0:W5:Y:S01]  /*0a10*/  LD.E R58, desc[UR48][R2.64] ;  /* 0x00000030023a7980 */ /* 0x000162000c101900 */
[----:B------:R-:W-:Y:S05]  /*0a20*/  BRA `(.L_x_6) ;  /* 0x0000000000247947 */ /* 0x000fea0003800000 */
.L_x_5:
[----:B------:R-:W-:Y:S02]  /*0a30*/  ULDC.64 UR4, c[0x0][0x588] ;  /* 0x0001620000047ab9 */ /* 0x000fe40000000a00 */
[----:B------:R-:W-:-:S04]  /*0a40*/  ISETP.NE.U32.AND P0, PT, RZ, UR4, PT ;  /* 0x00000004ff007c0c */ /* 0x000fc8000bf05070 */
[----:B------:R-:W-:-:S13]  /*0a50*/  ISETP.NE.AND.EX P0, PT, RZ, UR5, PT, P0 ;  /* 0x00000005ff007c0c */ /* 0x000fda000bf05300 */
[----:B------:R-:W-:Y:S05]  /*0a60*/  @!P0 BRA `(.L_x_7) ;  /* 0x00000000000c8947 */ /* 0x000fea0003800000 */
[----:B------:R-:W0:Y:S02]  /*0a70*/  LDC.64 R58, c[0x0][0x588] ;  /* 0x00016200ff3a7b82 */ /* 0x000e240000000a00 */
[----:B0-----:R1:W5:Y:S01]  /*0a80*/  LDG.E R58, desc[UR48][R58.64] ;  /* 0x000000303a3a7981 */ /* 0x001362000c1e1900 */
[----:B------:R-:W-:Y:S05]  /*0a90*/  BRA `(.L_x_6) ;  /* 0x0000000000087947 */ /* 0x000fea0003800000 */
.L_x_7:
[----:B------:R-:W-:Y:S02]  /*0aa0*/  ULDC UR4, c[0x0][0x580] ;  /* 0x0001600000047ab9 */ /* 0x000fe40000000800 */
[----:B------:R-:W-:-:S07]  /*0ab0*/  IMAD.U32 R58, RZ, RZ, UR4 ;  /* 0x00000004ff3a7e24 */ /* 0x000fce000f8e00ff */
.L_x_6:
[----:B------:R-:W-:Y:S02]  /*0ac0*/  ULDC.64 UR4, c[0x0][0x5a0] ;  /* 0x0001680000047ab9 */ /* 0x000fe40000000a00 */
[----:B------:R-:W-:-:S04]  /*0ad0*/  ISETP.NE.U32.AND P0, PT, RZ, UR4, PT ;  /* 0x00000004ff007c0c */ /* 0x000fc8000bf05070 */
[----:B------:R-:W-:-:S13]  /*0ae0*/  ISETP.NE.AND.EX P0, PT, RZ, UR5, PT, P0 ;  /* 0x00000005ff007c0c */ /* 0x000fda000bf05300 */
[----:B------:R-:W-:Y:S05]  /*0af0*/  @!P0 BRA `(.L_x_8) ;  /* 0x00000000001c8947 */ /* 0x000fea0003800000 */
[----:B0-----:R-:W0:Y:S02]  /*0b00*/  LDC.64 R2, c[0x0][0x5a0] ;  /* 0x00016800ff027b82 */ /* 0x001e240000000a00 */
[----:B0-----:R-:W2:Y:S02]  /*0b10*/  LDG.E.64 R2, desc[UR48][R2.64] ;  /* 0x0000003002027981 */ /* 0x001ea4000c1e1b00 */
[----:B--2---:R-:W-:-:S04]  /*0b20*/  ISETP.NE.U32.AND P0, PT, R2, RZ, PT ;  /* 0x000000ff0200720c */ /* 0x004fc80003f05070 */
[----:B------:R-:W-:-:S13]  /*0b30*/  ISETP.NE.AND.EX P0, PT, R3, RZ, PT, P0 ;  /* 0x000000ff0300720c */ /* 0x000fda0003f05300 */
[----:B------:R-:W-:Y:S05]  /*0b40*/  @!P0 BRA `(.L_x_8) ;  /* 0x0000000000088947 */ /* 0x000fea0003800000 */
[----:B-1----:R0:W5:Y:S01]  /*0b50*/  LD.E R59, desc[UR48][R2.64] ;  /* 0x00000030023b7980 */ /* 0x002162000c101900 */
[----:B------:R-:W-:Y:S05]  /*0b60*/  BRA `(.L_x_9) ;  /* 0x0000000000247947 */ /* 0x000fea0003800000 */
.L_x_8:
[----:B------:R-:W-:Y:S02]  /*0b70*/  ULDC.64 UR4, c[0x0][0x590] ;  /* 0x0001640000047ab9 */ /* 0x000fe40000000a00 */
[----:B------:R-:W-:-:S04]  /*0b80*/  ISETP.NE.U32.AND P0, PT, RZ, UR4, PT ;  /* 0x00000004ff007c0c */ /* 0x000fc8000bf05070 */
[----:B------:R-:W-:-:S13]  /*0b90*/  ISETP.NE.AND.EX P0, PT, RZ, UR5, PT, P0 ;  /* 0x00000005ff007c0c */ /* 0x000fda000bf05300 */
[----:B------:R-:W-:Y:S05]  /*0ba0*/  @!P0 BRA `(.L_x_10) ;  /* 0x00000000000c8947 */ /* 0x000fea0003800000 */
[----:B0-----:R-:W1:Y:S02]  /*0bb0*/  LDC.64 R2, c[0x0][0x590] ;  /* 0x00016400ff027b82 */ /* 0x001e640000000a00 */
[----:B-1----:R1:W5:Y:S01]  /*0bc0*/  LDG.E R59, desc[UR48][R2.64] ;  /* 0x00000030023b7981 */ /* 0x002362000c1e1900 */
[----:B------:R-:W-:Y:S05]  /*0bd0*/  BRA `(.L_x_9) ;  /* 0x0000000000087947 */ /* 0x000fea0003800000 */
.L_x_10:
[----:B------:R-:W-:Y:S02]  /*0be0*/  ULDC UR4, c[0x0][0x584] ;  /* 0x0001610000047ab9 */ /* 0x000fe40000000800 */
[----:B-1----:R-:W-:-:S07]  /*0bf0*/  IMAD.U32 R59, RZ, RZ, UR4 ;  /* 0x00000004ff3b7e24 */ /* 0x002fce000f8e00ff */
.L_x_9:
[----:B01----:R-:W0:Y:S01]  /*0c00*/  LDC R2, c[0x0][0x65c] ;  /* 0x00019700ff027b82 */ /* 0x003e220000000800 */
[----:B------:R-:W-:Y:S01]  /*0c10*/  ULDC UR6, c[0x0][0x28c] ;  /* 0x0000a30000067ab9 */ /* 0x000fe20000000800 */
[----:B------:R-:W-:Y:S01]  /*0c20*/  ISETP.NE.AND P0, PT, R10, 0x2, PT ;  /* 0x000000020a00780c */ /* 0x000fe20003f05270 */
[----:B------:R-:W-:Y:S01]  /*0c30*/  UIADD3 UR6, UR6, 0x7f, URZ ;  /* 0x0000007f06067890 */ /* 0x000fe2000fffe03f */
[----:B------:R-:W-:Y:S01]  /*0c40*/  IMAD.U32 R10, RZ, RZ, UR12 ;  /* 0x0000000cff0a7e24 */ /* 0x000fe2000f8e00ff */
[----:B------:R-:W-:Y:S01]  /*0c50*/  UMOV UR36, URZ ;  /* 0x0000003f00247c82 */ /* 0x000fe20008000000 */
[----:B------:R-:W-:Y:S01]  /*0c60*/  UMOV UR38, URZ ;  /* 0x0000003f00267c82 */ /* 0x000fe20008000000 */
[----:B------:R-:W-:Y:S01]  /*0c70*/  USHF.R.S32.HI UR7, URZ, 0x1f, UR6 ;  /* 0x0000001f3f077899 */ /* 0x000fe20008011406 */
[----:B------:R-:W-:-:S03]  /*0c80*/  ULDC.64 UR8, c[0x0][0x650] ;  /* 0x0001940000087ab9 */ /* 0x000fc60000000a00 */
[----:B------:R-:W-:-:S04]  /*0c90*/  ULEA.HI UR7, UR7, UR6, URZ, 0x7 ;  /* 0x0000000607077291 */ /* 0x000fc8000f8f383f */
[----:B------:R-:W-:Y:S01]  /*0ca0*/  USHF.R.S32.HI UR37, URZ, 0x7, UR7 ;  /* 0x000000073f257899 */ /* 0x000fe20008011407 */
[----:B0-----:R-:W-:-:S13]  /*0cb0*/  ISETP.NE.AND P1, PT, R2, 0x1, PT ;  /* 0x000000010200780c */ /* 0x001fda0003f25270 */
[----:B------:R-:W0:Y:S01]  /*0cc0*/  @P1 LDC R17, c[0x0][0x10] ;  /* 0x00000400ff111b82 */ /* 0x000e220000000800 */
[----:B------:R-:W-:Y:S02]  /*0cd0*/  @P1 IMAD.MOV.U32 R7, RZ, RZ, RZ ;  /* 0x000000ffff071224 */ /* 0x000fe400078e00ff */
[----:B------:R-:W-:-:S05]  /*0ce0*/  @P1 IMAD.MOV.U32 R11, RZ, RZ, RZ ;  /* 0x000000ffff0b1224 */ /* 0x000fca00078e00ff */
[----:B------:R-:W1:Y:S01]  /*0cf0*/  @!P1 LDC R3, c[0x0][0xc] ;  /* 0x00000300ff039b82 */ /* 0x000e620000000800 */
[----:B------:R-:W-:Y:S01]  /*0d00*/  ULDC UR4, c[0x0][0xc] ;  /* 0x0000030000047ab9 */ /* 0x000fe20000000800 */
[----:B------:R-:W-:Y:S02]  /*0d10*/  ULDC UR5, c[0x0][0x10] ;  /* 0x0000040000057ab9 */ /* 0x000fe40000000800 */
[----:B------:R-:W-:-:S04]  /*0d20*/  UIMAD.WIDE.U32 UR4, UR4, UR5, URZ ;  /* 0x00000005040472a5 */ /* 0x000fc8000f8e003f */
[----:B------:R-:W2:Y:S01]  /*0d30*/  LDC R0, c[0x0][0x14] ;  /* 0x00000500ff007b82 */ /* 0x000ea20000000800 */
[----:B0-----:R-:W-:-:S04]  /*0d40*/  @P1 IMAD.WIDE.U32 R16, R17, UR12, R6 ;  /* 0x0000000c11101c25 */ /* 0x001fc8000f8e0006 */
[----:B------:R-:W-:Y:S02]  /*0d50*/  @P1 IMAD.IADD R17, R17, 0x1, R11 ;  /* 0x0000000111111824 */ /* 0x000fe400078e020b */
[----:B------:R-:W-:Y:S02]  /*0d60*/  IMAD.MOV.U32 R11, RZ, RZ, RZ ;  /* 0x000000ffff0b7224 */ /* 0x000fe400078e00ff */
[----:B-1----:R-:W-:-:S04]  /*0d70*/  @!P1 IMAD.WIDE.U32 R10, R6, R3, R10 ;  /* 0x00000003060a9225 */ /* 0x002fc800078e000a */
[----:B------:R-:W-:Y:S02]  /*0d80*/  @!P1 IMAD.MOV.U32 R16, RZ, RZ, R10 ;  /* 0x000000ffff109224 */ /* 0x000fe400078e000a */
[----:B--2---:R-:W-:-:S04]  /*0d90*/  IMAD.WIDE.U32 R12, R0, UR4, RZ ;  /* 0x00000004000c7c25 */ /* 0x004fc8000f8e00ff */
[----:B------:R-:W-:Y:S01]  /*0da0*/  IMAD R3, R0, UR5, RZ ;  /* 0x0000000500037c24 */ /* 0x000fe2000f8e02ff */
[----:B------:R0:W-:Y:S01]  /*0db0*/  STL.64 [R1], R12 ;  /* 0x0000000c01007387 */ /* 0x0001e20000100a00 */
[----:B------:R-:W-:Y:S02]  /*0dc0*/  @!P1 IMAD.MOV.U32 R17, RZ, RZ, R11 ;  /* 0x000000ffff119224 */ /* 0x000fe400078e000b */
[----:B------:R-:W-:Y:S01]  /*0dd0*/  IMAD.IADD R0, R13, 0x1, R3 ;  /* 0x000000010d007824 */ /* 0x000fe200078e0203 */
[----:B------:R-:W-:Y:S06]  /*0de0*/  @P0 BRA `(.L_x_11) ;  /* 0x0000000000200947 */ /* 0x000fec0003800000 */
[----:B------:R-:W-:Y:S01]  /*0df0*/  UISETP.GE.U32.AND UP0, UPT, UR37, 0x3, UPT ;  /* 0x000000032500788c */ /* 0x000fe2000bf06070 */
[----:B------:R-:W-:Y:S01]  /*0e00*/  IADD3 R16, P0, R16, R12, RZ ;  /* 0x0000000c10107210 */ /* 0x000fe20007f1e0ff */
[----:B------:R-:W-:Y:S01]  /*0e10*/  UIMAD.WIDE.U32 UR4, UR37, -0x55555555, URZ ;  /* 0xaaaaaaab250478a5 */ /* 0x000fe2000f8e003f */
[----:B------:R-:W-:-:S03]  /*0e20*/  UMOV UR38, URZ ;  /* 0x0000003f00267c82 */ /* 0x000fc60008000000 */
[----:B------:R-:W-:Y:S01]  /*0e30*/  USHF.R.U32.HI UR4, URZ, 0x1, UR5 ;  /* 0x000000013f047899 */ /* 0x000fe20008011605 */
[----:B------:R-:W-:-:S03]  /*0e40*/  IMAD.X R17, R0, 0x1, R17, P0 ;  /* 0x0000000100117824 */ /* 0x000fc600000e0611 */
[----:B------:R-:W-:Y:S02]  /*0e50*/  UIMAD UR36, UR4, -0x3, UR37 ;  /* 0xfffffffd042478a4 */ /* 0x000fe4000f8e0225 */
[----:B------:R-:W-:-:S12]  /*0e60*/  @UP0 ULOP3.LUT UR38, UR4, 0x1, URZ, 0xc0, !UPT ;  /* 0x0000000104260892 */ /* 0x000fd8000f8ec03f */
.L_x_11:
[----:B------:R-:W-:Y:S01]  /*0e70*/  ISETP.GE.U32.AND P0, PT, R16, UR8, PT ;  /* 0x0000000810007c0c */ /* 0x000fe2000bf06070 */
[----:B------:R-:W-:Y:S01]  /*0e80*/  IMAD.MOV.U32 R22, RZ, RZ, -0x1 ;  /* 0xffffffffff167424 */ /* 0x000fe200078e00ff */
[----:B------:R-:W-:Y:S01]  /*0e90*/  PRMT R3, RZ, 0x7610, R3 ;  /* 0x00007610ff037816 */ /* 0x000fe20000000003 */
[----:B------:R-:W-:Y:S01]  /*0ea0*/  IMAD.MOV.U32 R18, RZ, RZ, -0x1 ;  /* 0xffffffffff127424 */ /* 0x000fe200078e00ff */
[----:B------:R-:W-:Y:S01]  /*0eb0*/  ISETP.GE.U32.AND.EX P0, PT, R17, UR9, PT, P0 ;  /* 0x0000000911007c0c */ /* 0x000fe2000bf06100 */
[----:B------:R-:W-:-:S12]  /*0ec0*/  IMAD.MOV.U32 R19, RZ, RZ, -0x1 ;  /* 0xffffffffff137424 */ /* 0x000fd800078e00ff */
[----:B------:R-:W-:Y:S05]  /*0ed0*/  @P0 BRA `(.L_x_12) ;  /* 0x0000000400280947 */ /* 0x000fea0003800000 */
[----:B------:R-:W1:Y:S01]  /*0ee0*/  LDC.64 R26, c[0x0][0x628] ;  /* 0x00018a00ff1a7b82 */ /* 0x000e620000000a00 */
[----:B------:R-:W-:Y:S02]  /*0ef0*/  IMAD.MOV.U32 R10, RZ, RZ, R16 ;  /* 0x000000ffff0a7224 */ /* 0x000fe400078e0010 */
[----:B------:R-:W-:-:S05]  /*0f00*/  IMAD.MOV.U32 R11, RZ, RZ, R17 ;  /* 0x000000ffff0b7224 */ /* 0x000fca00078e0011 */
[----:B------:R-:W2:Y:S08]  /*0f10*/  LDC R18, c[0x0][0x630] ;  /* 0x00018c00ff127b82 */ /* 0x000eb00000000800 */
[----:B------:R-:W3:Y:S01]  /*0f20*/  LDC.64 R28, c[0x0][0x620] ;  /* 0x00018800ff1c7b82 */ /* 0x000ee20000000a00 */
[----:B-1----:R-:W-:-:S04]  /*0f30*/  ISETP.NE.U32.AND P0, PT, R26, RZ, PT ;  /* 0x000000ff1a00720c */ /* 0x002fc80003f05070 */
[----:B------:R-:W-:-:S13]  /*0f40*/  ISETP.NE.AND.EX P0, PT, R27, RZ, PT, P0 ;  /* 0x000000ff1b00720c */ /* 0x000fda0003f05300 */
[----:B--23--:R-:W-:Y:S05]  /*0f50*/  @!P0 BRA `(.L_x_13) ;  /* 0x0000000000288947 */ /* 0x00cfea0003800000 */
[----:B------:R-:W1:Y:S02]  /*0f60*/  LDC R3, c[0x0][0x634] ;  /* 0x00018d00ff037b82 */ /* 0x000e640000000800 */
[----:B-1----:R-:W-:-:S05]  /*0f70*/  IADD3 R3, P0, R16, R3, RZ ;  /* 0x0000000310037210 */ /* 0x002fca0007f1e0ff */
[----:B------:R-:W-:-:S04]  /*0f80*/  IMAD.X R19, RZ, RZ, R17, P0 ;  /* 0x000000ffff137224 */ /* 0x000fc800000e0611 */
[----:B------:R-:W-:-:S04]  /*0f90*/  IMAD.WIDE.U32 R10, R19, R26, RZ ;  /* 0x0000001a130a7225 */ /* 0x000fc800078e00ff */
[----:B0-----:R-:W-:-:S04]  /*0fa0*/  IMAD.WIDE.U32 R12, P0, R3, R27, R10 ;  /* 0x0000001b030c7225 */ /* 0x001fc8000780000a */
[----:B------:R-:W-:-:S04]  /*0fb0*/  IMAD.WIDE.U32 R10, R3, R26, RZ ;  /* 0x0000001a030a7225 */ /* 0x000fc800078e00ff */
[----:B------:R-:W-:Y:S01]  /*0fc0*/  IMAD.X R15, RZ, RZ, RZ, P0 ;  /* 0x000000ffff0f7224 */ /* 0x000fe200000e06ff */
[----:B------:R-:W-:Y:S01]  /*0fd0*/  IADD3 RZ, P0, R11, R12, RZ ;  /* 0x0000000c0bff7210 */ /* 0x000fe20007f1e0ff */
[----:B------:R-:W-:-:S04]  /*0fe0*/  IMAD.MOV.U32 R14, RZ, RZ, R13 ;  /* 0x000000ffff0e7224 */ /* 0x000fc800078e000d */
[----:B------:R-:W-:-:S08]  /*0ff0*/  IMAD.WIDE.U32.X R10, R19, R27, R14, P0 ;  /* 0x0000001b130a7225 */ /* 0x000fd000000e040e */
.L_x_13:
[----:B------:R-:W1:Y:S01]  /*1000*/  LDC.64 R30, c[0x0][0x640] ;  /* 0x00019000ff1e7b82 */ /* 0x000e620000000a00 */
[-CC-:B------:R-:W-:Y:S01]  /*1010*/  SHF.R.U64 R33, R10, R18.reuse, R11.reuse ;  /* 0x000000120a217219 */ /* 0x180fe2000000120b */
[----:B------:R-:W-:Y:S01]  /*1020*/  IMAD.MOV.U32 R32, RZ, RZ, 0x1 ;  /* 0x00000001ff207424 */ /* 0x000fe200078e00ff */
[----:B------:R-:W-:Y:S02]  /*1030*/  SHF.R.U32.HI R3, RZ, R18, R11 ;  /* 0x00000012ff037219 */ /* 0x000fe4000001160b */
[----:B0-----:R-:W-:-:S03]  /*1040*/  IADD3 R13, P0, RZ, -R33, RZ ;  /* 0x80000021ff0d7210 */ /* 0x001fc60007f1e0ff */
[----:B------:R-:W0:Y:S02]  /*1050*/  LDC R14, c[0x0][0x618] ;  /* 0x00018600ff0e7b82 */ /* 0x000e240000000800 */
[----:B------:R-:W-:Y:S02]  /*1060*/  IMAD.X R3, RZ, RZ, ~R3, P0 ;  /* 0x000000ffff037224 */ /* 0x000fe400000e0e03 */
[----:B------:R-:W-:-:S04]  /*1070*/  IMAD.WIDE.U32 R10, R13, R28, R16 ;  /* 0x0000001c0d0a7225 */ /* 0x000fc800078e0010 */
[----:B------:R-:W2:Y:S01]  /*1080*/  LDC R15, c[0x0][0x608] ;  /* 0x00018200ff0f7b82 */ /* 0x000ea20000000800 */
[----:B------:R-:W-:-:S04]  /*1090*/  IMAD R12, R3, R28, RZ ;  /* 0x0000001c030c7224 */ /* 0x000fc800078e02ff */
[----:B------:R-:W-:Y:S02]  /*10a0*/  IMAD R3, R13, R29, R12 ;  /* 0x0000001d0d037224 */ /* 0x000fe400078e020c */
[----:B------:R-:W-:Y:S01]  /*10b0*/  IMAD.MOV.U32 R12, RZ, RZ, -0x1 ;  /* 0xffffffffff0c7424 */ /* 0x000fe200078e00ff */
[----:B------:R-:W3:Y:S01]  /*10c0*/  LDC R27, c[0x0][0x658] ;  /* 0x00019600ff1b7b82 */ /* 0x000ee20000000800 */
[----:B------:R-:W-:Y:S01]  /*10d0*/  IMAD.IADD R3, R11, 0x1, R3 ;  /* 0x000000010b037824 */ /* 0x000fe200078e0203 */
[----:B-1----:R-:W-:-:S04]  /*10e0*/  ISETP.NE.U32.AND P0, PT, R30, RZ, PT ;  /* 0x000000ff1e00720c */ /* 0x002fc80003f05070 */
[----:B------:R-:W-:Y:S02]  /*10f0*/  ISETP.NE.AND.EX P0, PT, R31, RZ, PT, P0 ;  /* 0x000000ff1f00720c */ /* 0x000fe40003f05300 */
[----:B------:R-:W1:Y:S01]  /*1100*/  LDC R26, c[0x0][0x600] ;  /* 0x00018000ff1a7b82 */ /* 0x000e620000000800 */
[-CC-:B0-----:R-:W-:Y:S02]  /*1110*/  SHF.R.U64 R25, R10, R14.reuse, R3.reuse ;  /* 0x0000000e0a197219 */ /* 0x181fe40000001203 */
[----:B------:R-:W-:-:S05]  /*1120*/  SHF.R.U32.HI R10, RZ, R14, R3 ;  /* 0x0000000eff0a7219 */ /* 0x000fca0000011603 */
[----:B------:R-:W0:Y:S01]  /*1130*/  LDC R22, c[0x0][0x648] ;  /* 0x00019200ff167b82 */ /* 0x000e220000000800 */
[-CC-:B--2---:R-:W-:Y:S02]  /*1140*/  SHF.R.U64 R35, R25, R15.reuse, R10.reuse ;  /* 0x0000000f19237219 */ /* 0x184fe4000000120a */
[----:B------:R-:W-:-:S05]  /*1150*/  SHF.R.U32.HI R10, RZ, R15, R10 ;  /* 0x0000000fff0a7219 */ /* 0x000fca000001160a */
[----:B------:R-:W2:Y:S01]  /*1160*/  LDC R28, c[0x0][0x638] ;  /* 0x00018e00ff1c7b82 */ /* 0x000ea20000000800 */
[-CC-:B---3--:R-:W-:Y:S02]  /*1170*/  SHF.R.U64 R34, R35, R27.reuse, R10.reuse ;  /* 0x0000001b23227219 */ /* 0x188fe4000000120a */
[-C--:B------:R-:W-:Y:S02]  /*1180*/  SHF.L.U32 R3, R12, R27.reuse, RZ ;  /* 0x0000001b0c037219 */ /* 0x080fe400000006ff */
[----:B------:R-:W-:Y:S01]  /*1190*/  SHF.R.U32.HI R11, RZ, R27, R10 ;  /* 0x0000001bff0b7219 */ /* 0x000fe2000001160a */
[----:B------:R-:W-:Y:S01]  /*11a0*/  IMAD.MOV.U32 R10, RZ, RZ, R34 ;  /* 0x000000ffff0a7224 */ /* 0x000fe200078e0022 */
[----:B------:R-:W-:Y:S01]  /*11b0*/  LOP3.LUT R18, RZ, R3, RZ, 0x33, !PT ;  /* 0x00000003ff127212 */ /* 0x000fe200078e33ff */
[----:B------:R-:W3:Y:S01]  /*11c0*/  LDC R29, c[0x0][0x610] ;  /* 0x00018400ff1d7b82 */ /* 0x000ee20000000800 */
[----:B------:R-:W-:Y:S05]  /*11d0*/  @!P0 BRA `(.L_x_14) ;  /* 0x0000000000288947 */ /* 0x000fea0003800000 */
[----:B------:R-:W4:Y:S02]  /*11e0*/  LDC R3, c[0x0][0x64c] ;  /* 0x00019300ff037b82 */ /* 0x000f240000000800 */
[----:B----4-:R-:W-:-:S05]  /*11f0*/  IADD3 R3, P0, R34, R3, RZ ;  /* 0x0000000322037210 */ /* 0x010fca0007f1e0ff */
[----:B------:R-:W-:-:S04]  /*1200*/  IMAD.X R19, RZ, RZ, R11, P0 ;  /* 0x000000ffff137224 */ /* 0x000fc800000e060b */
[----:B------:R-:W-:-:S04]  /*1210*/  IMAD.WIDE.U32 R10, R19, R30, RZ ;  /* 0x0000001e130a7225 */ /* 0x000fc800078e00ff */
[----:B------:R-:W-:-:S04]  /*1220*/  IMAD.WIDE.U32 R12, P0, R3, R31, R10 ;  /* 0x0000001f030c7225 */ /* 0x000fc8000780000a */
[----:B------:R-:W-:-:S04]  /*1230*/  IMAD.WIDE.U32 R10, R3, R30, RZ ;  /* 0x0000001e030a7225 */ /* 0x000fc800078e00ff */
[----:B------:R-:W-:Y:S01]  /*1240*/  IMAD.X R15, RZ, RZ, RZ, P0 ;  /* 0x000000ffff0f7224 */ /* 0x000fe200000e06ff */
[----:B------:R-:W-:Y:S01]  /*1250*/  IADD3 RZ, P0, R11, R12, RZ ;  /* 0x0000000c0bff7210 */ /* 0x000fe20007f1e0ff */
[----:B------:R-:W-:-:S04]  /*1260*/  IMAD.MOV.U32 R14, RZ, RZ, R13 ;  /* 0x000000ffff0e7224 */ /* 0x000fc800078e000d */
[----:B------:R-:W-:-:S08]  /*1270*/  IMAD.WIDE.U32.X R10, R19, R31, R14, P0 ;  /* 0x0000001f130a7225 */ /* 0x000fd000000e040e */
.L_x_14:
[----:B0-----:R-:W-:Y:S01]  /*1280*/  SHF.R.U64 R7, R10, R22, R11 ;  /* 0x000000160a077219 */ /* 0x001fe2000000120b */
[----:B-1----:R-:W-:Y:S01]  /*1290*/  VIADD R10, R26, 0xffffffff ;  /* 0xffffffff1a0a7836 */ /* 0x002fe20000000000 */
[----:B------:R-:W-:Y:S01]  /*12a0*/  SHF.L.U32 R3, R32, R27, RZ ;  /* 0x0000001b20037219 */ /* 0x000fe200000006ff */
[----:B------:R-:W-:Y:S01]  /*12b0*/  @P1 IMAD R20, R21, R24, R6 ;  /* 0x0000001815141224 */ /* 0x000fe200078e0206 */
[----:B------:R-:W-:Y:S01]  /*12c0*/  LOP3.LUT R18, R35, R18, RZ, 0xc0, !PT ;  /* 0x0000001223127212 */ /* 0x000fe200078ec0ff */
[----:B------:R-:W-:Y:S01]  /*12d0*/  IMAD.MOV R11, RZ, RZ, -R7 ;  /* 0x000000ffff0b7224 */ /* 0x000fe200078e0a07 */
[----:B------:R-:W-:Y:S01]  /*12e0*/  LOP3.LUT R10, R25, R10, RZ, 0xc0, !PT ;  /* 0x0000000a190a7212 */ /* 0x000fe200078ec0ff */
[----:B------:R-:W-:Y:S02]  /*12f0*/  IMAD.MOV.U32 R6, RZ, RZ, 0x1 ;  /* 0x00000001ff067424 */ /* 0x000fe400078e00ff */
[----:B------:R-:W-:Y:S02]  /*1300*/  IMAD R7, R3, R7, R18 ;  /* 0x0000000703077224 */ /* 0x000fe400078e0212 */
[----:B--2---:R-:W-:-:S02]  /*1310*/  IMAD R3, R11, R28, R34 ;  /* 0x0000001c0b037224 */ /* 0x004fc400078e0222 */
[----:B---3--:R-:W-:Y:S02]  /*1320*/  IMAD R22, R7, R29, R20 ;  /* 0x0000001d07167224 */ /* 0x008fe400078e0214 */
[----:B------:R-:W-:Y:S01]  /*1330*/  IMAD R7, R3, R26, R10 ;  /* 0x0000001a03077224 */ /* 0x000fe200078e020a */
[----:B------:R-:W-:Y:S01]  /*1340*/  PRMT R3, R6, 0x7610, R3 ;  /* 0x0000761006037816 */ /* 0x000fe20000000003 */
[----:B------:R-:W-:-:S03]  /*1350*/  IMAD.MOV.U32 R19, RZ, RZ, R33 ;  /* 0x000000ffff137224 */ /* 0x000fc600078e0021 */
[----:B------:R-:W-:Y:S02]  /*1360*/  SEL R18, R7, R22, !P1 ;  /* 0x0000001607127207 */ /* 0x000fe40004800000 */
[----:B------:R-:W-:-:S07]  /*1370*/  SEL R22, R22, R7, !P1 ;  /* 0x0000000716167207 */ /* 0x000fce0004800000 */
.L_x_12:
[----:B------:R-:W-:Y:S05]  /*1380*/  @!P2 BRA `(.L_x_15) ;  /* 0x00000000000ca947 */ /* 0x000fea0003800000 */
[----:B------:R-:W-:Y:S01]  /*1390*/  UCGABAR_WAIT ;  /* 0x0000000000007dc7 */ /* 0x000fe20008000000 */
[----:B------:R-:W-:Y:S01]  /*13a0*/  CCTL.IVALL ;  /* 0x00000000ff00798f */ /* 0x000fe20002000000 */
[----:B------:R-:W-:Y:S05]  /*13b0*/  BRA `(.L_x_16) ;  /* 0x0000000000047947 */ /* 0x000fea0003800000 */
.L_x_15:
[----:B------:R-:W-:Y:S06]  /*13c0*/  BAR.SYNC.DEFER_BLOCKING 0x0 ;  /* 0x0000000000007b1d */ /* 0x000fec0000010000 */
.L_x_16:
[----:B------:R-:W-:Y:S05]  /*13d0*/  @!P3 BRA `(.L_x_17) ;  /* 0x000000400098b947 */ /* 0x000fea0003800000 */
[----:B------:R-:W-:-:S13]  /*13e0*/  ISETP.GT.U32.AND P0, PT, R36, 0x1, PT ;  /* 0x000000012400780c */ /* 0x000fda0003f04070 */
[----:B------:R-:W-:Y:S05]  /*13f0*/  @P0 EXIT ;  /* 0x000000000000094d */ /* 0x000fea0003800000 */
.L_x_18:
[----:B------:R-:W-:-:S08]  /*1400*/  NOP ;  /* 0x0000000000007918 */ /* 0x000fd00000000000 */
[----:B------:R-:W1:Y:S02]  /*1410*/  USETMAXREG.TRY_ALLOC.CTAPOOL UP0, 0xe8 ;  /* 0x000000e8000079c8 */ /* 0x000e640008000600 */
[----:B-1----:R-:W-:-:S13]  /*1420*/  PLOP3.LUT P0, PT, PT, PT, UP0, 0x80, 0x0 ;  /* 0x000000000000781c */ /* 0x002fda0003f0f008 */
[----:B------:R-:W-:Y:S05]  /*1430*/  @!P0 BRA `(.L_x_18) ;  /* 0xfffffffc00f08947 */ /* 0x000fea000383ffff */
[----:B------:R-:W-:-:S13]  /*1440*/  LOP3.LUT P0, RZ, R3, 0xff, RZ, 0xc0, !PT ;  /* 0x000000ff03ff7812 */ /* 0x000fda000780c0ff */
[----:B------:R-:W-:Y:S05]  /*1450*/  @!P0 EXIT ;  /* 0x000000000000894d */ /* 0x000fea0003800000 */
[----:B------:R-:W2:Y:S01]  /*1460*/  LDL.64 R6, [R1] ;  /* 0x0000000001067983 */ /* 0x000ea20000100a00 */
[CC--:B------:R-:W-:Y:S01]  /*1470*/  LEA.HI R3, R8.reuse, R5.reuse, RZ, 0x2 ;  /* 0x0000000508037211 */ /* 0x0c0fe200078f10ff */
[----:B------:R-:W1:Y:S01]  /*1480*/  S2UR UR4, SR_CgaCtaId ;  /* 0x00000000000479c3 */ /* 0x000e620000008800 */
[----:B------:R-:W-:Y:S01]  /*1490*/  LEA.HI R8, R8, R5, RZ, 0x5 ;  /* 0x0000000508087211 */ /* 0x000fe200078f28ff */
[----:B------:R-:W-:Y:S01]  /*14a0*/  UMOV UR40, 0x400 ;  /* 0x0000040000287882 */ /* 0x000fe20000000000 */
[----:B------:R-:W-:Y:S01]  /*14b0*/  LOP3.LUT R4, R3, 0xfffffffc, RZ, 0xc0, !PT ;  /* 0xfffffffc03047812 */ /* 0x000fe200078ec0ff */
[----:B------:R-:W-:Y:S01]  /*14c0*/  UISETP.LT.AND UP0, UPT, UR37, 0x1, UPT ;  /* 0x000000012500788c */ /* 0x000fe2000bf01270 */
[--C-:B------:R-:W-:Y:S01]  /*14d0*/  SHF.R.S32.HI R60, RZ, 0x2, R3.reuse ;  /* 0x00000002ff3c7819 */ /* 0x100fe20000011403 */
[----:B------:R-:W-:Y:S01]  /*14e0*/  UIADD3 UR5, UR43, -0x1, URZ ;  /* 0xffffffff2b057890 */ /* 0x000fe2000fffe03f */
[----:B------:R-:W-:Y:S01]  /*14f0*/  SHF.R.S32.HI R3, RZ, 0x1f, R3 ;  /* 0x0000001fff037819 */ /* 0x000fe20000011403 */
[----:B------:R-:W3:Y:S01]  /*1500*/  LDC R66, c[0x0][0x658] ;  /* 0x00019600ff427b82 */ /* 0x000ee20000000800 */
[----:B------:R-:W-:Y:S01]  /*1510*/  USEL UR42, UR37, 0x1, UP0 ;  /* 0x00000001252a7887 */ /* 0x000fe20008000000 */
[----:B------:R-:W-:Y:S01]  /*1520*/  IMAD.IADD R4, R5, 0x1, -R4 ;  /* 0x0000000105047824 */ /* 0x000fe200078e0a04 */
[----:B------:R-:W-:Y:S01]  /*1530*/  LEA.HI R3, R3, R60, RZ, 0x3 ;  /* 0x0000003c03037211 */ /* 0x000fe200078f18ff */
[----:B------:R-:W-:Y:S01]  /*1540*/  UISETP.NE.AND UP0, UPT, UR5, URZ, UPT ;  /* 0x0000003f0500728c */ /* 0x000fe2000bf05270 */
[----:B------:R-:W-:Y:S01]  /*1550*/  IMAD.MOV.U32 R5, RZ, RZ, 0x1 ;  /* 0x00000001ff057424 */ /* 0x000fe200078e00ff */
[----:B------:R-:W-:Y:S01]  /*1560*/  ULDC UR8, c[0x0][0x284] ;  /* 0x0000a10000087ab9 */ /* 0x000fe20000000800 */
[----:B------:R-:W-:Y:S01]  /*1570*/  LOP3.LUT R3, R3, 0xfffffff8, RZ, 0xc0, !PT ;  /* 0xfffffff803037812 */ /* 0x000fe200078ec0ff */
[----:B------:R-:W4:Y:S01]  /*1580*/  LDC.64 R64, c[0x0][0x5c8] ;  /* 0x00017200ff407b82 */ /* 0x000f220000000a00 */
[----:B------:R-:W-:Y:S01]  /*1590*/  USEL UR7, URZ, 0x1, UP0 ;  /* 0x000000013f077887 */ /* 0x000fe20008000000 */
[----:B------:R-:W-:Y:S01]  /*15a0*/  IMAD.SHL.U32 R62, R4, 0x2, RZ ;  /* 0x00000002043e7824 */ /* 0x000fe200078e00ff */
[----:B------:R-:W-:Y:S01]  /*15b0*/  LOP3.LUT R74, R23, 0x1, RZ, 0xfc, !PT ;  /* 0x00000001174a7812 */ /* 0x000fe200078efcff */
[----:B------:R-:W-:Y:S01]  /*15c0*/  IMAD.IADD R60, R60, 0x1, -R3 ;  /* 0x000000013c3c7824 */ /* 0x000fe200078e0a03 */
[----:B------:R-:W-:Y:S01]  /*15d0*/  SHF.R.S32.HI R3, RZ, 0x5, R8 ;  /* 0x00000005ff037819 */ /* 0x000fe20000011408 */
[----:B------:R-:W-:Y:S01]  /*15e0*/  USHF.L.U32 UR39, UR37, 0x1, URZ ;  /* 0x0000000125277899 */ /* 0x000fe2000800063f */
[----:B------:R-:W-:Y:S01]  /*15f0*/  IMAD.U32 R75, RZ, RZ, UR7 ;  /* 0x00000007ff4b7e24 */ /* 0x000fe2000f8e00ff */
[----:B------:R-:W0:Y:S01]  /*1600*/  LDC R67, c[0x0][0x288] ;  /* 0x0000a200ff437b82 */ /* 0x000e220000000800 */
[--C-:B------:R-:W-:Y:S01]  /*1610*/  SHF.R.S32.HI R61, RZ, 0x1f, R60.reuse ;  /* 0x0000001fff3d7819 */ /* 0x100fe2000001143c */
[----:B-1----:R-:W-:Y:S01]  /*1620*/  ULEA UR40, UR4, UR40, 0x18 ;  /* 0x0000002804287291 */ /* 0x002fe2000f8ec03f */
[C---:B------:R-:W-:Y:S01]  /*1630*/  IMAD R71, R3.reuse, -0x10, -R60 ;  /* 0xfffffff003477824 */ /* 0x040fe200078e0a3c */
[----:B------:R-:W-:Y:S01]  /*1640*/  USHF.L.U32 UR4, UR5, 0x3, URZ ;  /* 0x0000000305047899 */ /* 0x000fe2000800063f */
[----:B------:R-:W-:Y:S01]  /*1650*/  SHF.R.S32.HI R63, RZ, 0x1f, R62 ;  /* 0x0000001fff3f7819 */ /* 0x000fe2000001143e */
[----:B------:R-:W-:Y:S01]  /*1660*/  IMAD.WIDE R60, R3, 0x10, R60 ;  /* 0x00000010033c7825 */ /* 0x000fe200078e023c */
[----:B------:R-:W-:Y:S01]  /*1670*/  UIADD3 UR5, UR40, 0x100, URZ ;  /* 0x0000010028057890 */ /* 0x000fe2000fffe03f */
[----:B------:R-:W1:Y:S01]  /*1680*/  LDC R69, c[0x0][0x600] ;  /* 0x00018000ff457b82 */ /* 0x000e620000000800 */
[----:B------:R-:W-:Y:S01]  /*1690*/  UIADD3 UR6, UR40, 0x18100, URZ ;  /* 0x0001810028067890 */ /* 0x000fe2000fffe03f */
[----:B------:R-:W-:Y:S01]  /*16a0*/  IMAD.MOV.U32 R3, RZ, RZ, -0x1 ;  /* 0xffffffffff037424 */ /* 0x000fe200078e00ff */
[----:B------:R-:W-:Y:S01]  /*16b0*/  USHF.R.U32.HI UR5, URZ, 0x4, UR5 ;  /* 0x000000043f057899 */ /* 0x000fe20008011605 */
[----:B------:R-:W-:Y:S01]  /*16c0*/  VIADD R71, R71, UR8 ;  /* 0x0000000847477c36 */ /* 0x000fe20008000000 */
[----:B------:R-:W-:-:S02]  /*16d0*/  USHF.R.U32.HI UR6, URZ, 0x4, UR6 ;  /* 0x000000043f067899 */ /* 0x000fc40008011606 */
[-C--:B---3--:R-:W-:Y:S01]  /*16e0*/  SHF.L.U32 R3, R3, R66.reuse, RZ ;  /* 0x0000004203037219 */ /* 0x088fe200000006ff */
[----:B------:R-:W-:Y:S01]  /*16f0*/  UIADD3 UR41, UR40, 0x40, URZ ;  /* 0x0000004028297890 */ /* 0x000fe2000fffe03f */
[C---:B----4-:R-:W-:Y:S01]  /*1700*/  SHF.L.U64.HI R65, R64.reuse, 0x3, R65 ;  /* 0x0000000340417819 */ /* 0x050fe20000010241 */
[----:B------:R-:W-:Y:S01]  /*1710*/  ULOP3.LUT UR4, UR4, 0x8, URZ, 0xc0, !UPT ;  /* 0x0000000804047892 */ /* 0x000fe2000f8ec03f */
[----:B------:R-:W-:Y:S01]  /*1720*/  SHF.L.U32 R66, R5, R66, RZ ;  /* 0x0000004205427219 */ /* 0x000fe200000006ff */
[----:B------:R-:W-:Y:S01]  /*1730*/  ULOP3.LUT UR5, UR5, 0x3fff, URZ, 0xc0, !UPT ;  /* 0x00003fff05057892 */ /* 0x000fe2000f8ec03f */
[----:B------:R-:W-:Y:S01]  /*1740*/  IMAD.SHL.U32 R64, R64, 0x8, RZ ;  /* 0x0000000840407824 */ /* 0x000fe200078e00ff */
[----:B------:R-:W-:Y:S01]  /*1750*/  ULOP3.LUT UR6, UR6, 0x3fff, URZ, 0xc0, !UPT ;  /* 0x00003fff06067892 */ /* 0x000fe2000f8ec03f */
[----:B------:R-:W-:Y:S01]  /*1760*/  LOP3.LUT R70, RZ, R3, RZ, 0x33, !PT ;  /* 0x00000003ff467212 */ /* 0x000fe200078e33ff */
[----:B0-----:R-:W-:Y:S01]  /*1770*/  IMAD R67, R4, -0x2, R67 ;  /* 0xfffffffe04437824 */ /* 0x001fe200078e0243 */
[----:B------:R-:W-:-:S02]  /*1780*/  UIADD3 UR42, -UR42, UR37, URZ ;  /* 0x000000252a2a7290 */ /* 0x000fc4000fffe13f */
[----:B------:R-:W-:Y:S02]  /*1790*/  ULEA UR43, UR43, UR41, 0x3 ;  /* 0x000000292b2b7291 */ /* 0x000fe4000f8e183f */
[----:B------:R-:W-:Y:S02]  /*17a0*/  ULOP3.LUT UR44, UR4, 0x8, URZ, 0x3c, !UPT ;  /* 0x00000008042c7892 */ /* 0x000fe4000f8e3c3f */
[----:B------:R-:W-:Y:S01]  /*17b0*/  ULOP3.LUT UR45, UR4, 0x18, URZ, 0x3c, !UPT ;  /* 0x00000018042d7892 */ /* 0x000fe2000f8e3c3f */
[----:B-1----:R-:W-:Y:S01]  /*17c0*/  VIADD R69, R69, 0xffffffff ;  /* 0xffffffff45457836 */ /* 0x002fe20000000000 */
[----:B------:R-:W-:Y:S02]  /*17d0*/  ULOP3.LUT UR46, UR5, 0x10000, URZ, 0xfc, !UPT ;  /* 0x00010000052e7892 */ /* 0x000fe4000f8efc3f */
[----:B------:R-:W-:Y:S01]  /*17e0*/  ULOP3.LUT UR47, UR6, 0x10000, URZ, 0xfc, !UPT ;  /* 0x00010000062f7892 */ /* 0x000fe2000f8efc3f */
[----:B--2---:R-:W-:-:S11]  /*17f0*/  SHF.L.U64.HI R68, R6, 0x1, R0 ;  /* 0x0000000106447819 */ /* 0x004fd60000010200 */
.L_x_102:
[----:B------:R-:W-:-:S04]  /*1800*/  SHF.L.U32 R0, R75, 0x1f, RZ ;  /* 0x0000001f4b007819 */ /* 0x000fc800000006ff */
[----:B------:R-:W0:Y:S02]  /*1810*/  SYNCS.PHASECHK.TRANS64.TRYWAIT P0, [UR43+-0x8], R0 ;  /* 0xfffff800ff0075a7 */ /* 0x000e24000800016b */
[----:B01--4-:R-:W-:Y:S05]  /*1820*/  @!P0 BRA `(.L_x_19) ;  /* 0x0000004c00f08947 */ /* 0x013fea0003800000 */
.L_x_123:
[----:B------:R-:W-:Y:S02]  /*1830*/  ULDC UR4, c[0x0][0x28c] ;  /* 0x0000a30000047ab9 */ /* 0x000fe40000000800 */
[----:B------:R-:W-:-:S13]  /*1840*/  ISETP.LT.AND P0, PT, RZ, UR4, PT ;  /* 0x00000004ff007c0c */ /* 0x000fda000bf01270 */
[----:B------:R-:W-:Y:S05]  /*1850*/  @P0 BRA `(.L_x_20) ;  /* 0x0000000000400947 */ /* 0x000fea0003800000 */
[----:B0-----:R-:W-:Y:S01]  /*1860*/  MOV R0, 0x0 ;  /* 0x0000000000007802 */ /* 0x001fe20000000f00 */
[----:B------:R-:W-:Y:S01]  /*1870*/  ULDC.64 UR4, c[0x4][0x68] ;  /* 0x01001a0000047ab9 */ /* 0x000fe20000000a00 */
[----:B------:R-:W-:Y:S01]  /*1880*/  ULDC.64 UR6, c[0x4][0x8] ;  /* 0x0100020000067ab9 */ /* 0x000fe20000000a00 */
[----:B------:R-:W-:Y:S01]  /*1890*/  IMAD.U32 R4, RZ, RZ, UR4 ;  /* 0x00000004ff047e24 */ /* 0x000fe2000f8e00ff */
[----:B------:R0:W1:Y:S01]  /*18a0*/  LDC.64 R14, c[0x4][R0] ;  /* 0x01000000000e7b82 */ /* 0x0000620000000a00 */
[----:B------:R-:W-:Y:S01]  /*18b0*/  IMAD.U32 R5, RZ, RZ, UR5 ;  /* 0x00000005ff057e24 */ /* 0x000fe2000f8e00ff */
[----:B------:R-:W-:Y:S01]  /*18c0*/  ULDC.64 UR4, c[0x4][0x70] ;  /* 0x01001c0000047ab9 */ /* 0x000fe20000000a00 */
[----:B------:R-:W-:Y:S02]  /*18d0*/  IMAD.U32 R10, RZ, RZ, UR6 ;  /* 0x00000006ff0a7e24 */ /* 0x000fe4000f8e00ff */
[----:B------:R-:W-:Y:S02]  /*18e0*/  IMAD.U32 R6, RZ, RZ, UR4 ;  /* 0x00000004ff067e24 */ /* 0x000fe4000f8e00ff */
[----:B------:R-:W-:-:S02]  /*18f0*/  IMAD.U32 R7, RZ, RZ, UR5 ;  /* 0x00000005ff077e24 */ /* 0x000fc4000f8e00ff */
[----:B------:R-:W-:Y:S02]  /*1900*/  IMAD.U32 R11, RZ, RZ, UR7 ;  /* 0x00000007ff0b7e24 */ /* 0x000fe4000f8e00ff */
[----:B------:R-:W-:Y:S02]  /*1910*/  IMAD.MOV.U32 R8, RZ, RZ, 0x1e1 ;  /* 0x000001e1ff087424 */ /* 0x000fe400078e00ff */
[----:B------:R-:W-:Y:S02]  /*1920*/  IMAD.MOV.U32 R12, RZ, RZ, 0x1 ;  /* 0x00000001ff0c7424 */ /* 0x000fe400078e00ff */
[----:B0-----:R-:W-:-:S07]  /*1930*/  IMAD.MOV.U32 R13, RZ, RZ, RZ ;  /* 0x000000ffff0d7224 */ /* 0x001fce00078e00ff */
[----:B------:R-:W-:-:S07]  /*1940*/  LEPC R20, `(.L_x_20) ;  /* 0x000000001014794e */ /* 0x000fce0000000000 */
[----:B-1---5:R-:W-:Y:S05]  /*1950*/  CALL.ABS.NOINC R14 ;  /* 0x000000000e007343 */ /* 0x022fea0003c00000 */
.L_x_20:
[----:B------:R-:W-:-:S13]  /*1960*/  ISETP.NE.AND P0, PT, R74, 0x3, PT ;  /* 0x000000034a00780c */ /* 0x000fda0003f05270 */
[----:B------:R-:W-:Y:S05]  /*1970*/  @!P0 BRA `(.L_x_21) ;  /* 0x0000000000048947 */ /* 0x000fea0003800000 */
[----:B------:R-:W-:Y:S01]  /*1980*/  BPT.TRAP 0x1 ;  /* 0x000000040000795c */ /* 0x000fe20000300000 */
.L_x_21:
[----:B0-----:R-:W-:Y:S02]  /*1990*/  IMAD.U32 R3, RZ, RZ, UR36 ;  /* 0x00000024ff037e24 */ /* 0x001fe4000f8e00ff */
[----:B------:R-:W-:-:S03]  /*19a0*/  IMAD.U32 R0, RZ, RZ, UR38 ;  /* 0x00000026ff007e24 */ /* 0x000fc6000f8e00ff */
[----:B------:R-:W-:Y:S02]  /*19b0*/  LEA R3, R3, UR40, 0x3 ;  /* 0x0000002803037c11 */ /* 0x000fe4000f8e18ff */
[----:B------:R-:W-:-:S04]  /*19c0*/  SHF.L.U32 R0, R0, 0x1f, RZ ;  /* 0x0000001f00007819 */ /* 0x000fc800000006ff */
[----:B------:R0:W1:Y:S01]  /*19d0*/  SYNCS.PHASECHK.TRANS64.TRYWAIT P1, [R3+URZ], R0 ;  /* 0x00000000030075a7 */ /* 0x000062000802017f */
[----:B------:R-:W-:Y:S05]  /*19e0*/  @!P0 BRA `(.L_x_22) ;  /* 0x0000000000048947 */ /* 0x000fea0003800000 */
[----:B------:R-:W-:Y:S01]  /*19f0*/  BPT.TRAP 0x1 ;  /* 0x000000040000795c */ /* 0x000fe20000300000 */
.L_x_22:
[----:B-1----:R-:W-:Y:S05]  /*1a00*/  @P1 BRA `(.L_x_23) ;  /* 0x0000000000081947 */ /* 0x002fea0003800000 */
[----:B------:R-:W1:Y:S02]  /*1a10*/  SYNCS.PHASECHK.TRANS64.TRYWAIT P1, [R3+URZ], R0 ;  /* 0x00000000030075a7 */ /* 0x000e64000802017f */
[----:B-1----:R-:W-:Y:S05]  /*1a20*/  @!P1 BRA `(.L_x_24) ;  /* 0x0000004c00889947 */ /* 0x002fea0003800000 */
.L_x_23:
[----:B------:R-:W-:Y:S05]  /*1a30*/  WARPSYNC.ALL ;  /* 0x0000000000007948 */ /* 0x000fea0003800000 */
[----:B------:R-:W-:Y:S01]  /*1a40*/  ULEA UR9, UR36, UR46, 0xb ;  /* 0x0000002e24097291 */ /* 0x000fe2000f8e583f */
[----:B------:R-:W-:Y:S01]  /*1a50*/  WARPGROUP.ARRIVE ;  /* 0x00000000000079c5 */ /* 0x000fe20000000000 */
[----:B------:R-:W-:Y:S01]  /*1a60*/  ULEA UR8, UR36, UR47, 0xb ;  /* 0x0000002f24087291 */ /* 0x000fe2000f8e583f */
[----:B01----:R-:W-:Y:S01]  /*1a70*/  IMAD.U32 R0, RZ, RZ, UR42 ;  /* 0x0000002aff007e24 */ /* 0x003fe2000f8e00ff */
[----:B------:R-:W-:Y:S01]  /*1a80*/  UMOV UR5, 0x40000040 ;  /* 0x4000004000057882 */ /* 0x000fe20000000000 */
[----:B------:R-:W-:-:S02]  /*1a90*/  UMOV UR7, 0x40000040 ;  /* 0x4000004000077882 */ /* 0x000fc40000000000 */
[----:B------:R-:W-:Y:S01]  /*1aa0*/  UMOV UR4, UR9 ;  /* 0x0000000900047c82 */ /* 0x000fe20008000000 */
[----:B------:R-:W-:Y:S01]  /*1ab0*/  ISETP.GE.AND P1, PT, R0, 0x1, PT ;  /* 0x000000010000780c */ /* 0x000fe20003f26270 */
[----:B------:R-:W-:Y:S02]  /*1ac0*/  UMOV UR6, UR8 ;  /* 0x0000000800067c82 */ /* 0x000fe40008000000 */
[----:B------:R-:W-:Y:S01]  /*1ad0*/  HGMMA.64x64x8.F32.TF32 R24, gdesc[UR4], RZ, !UPT, gsb0 ;  /* 0x04e00000041879f0 */ /* 0x000fe2000c0028ff */
[----:B------:R-:W-:Y:S02]  /*1ae0*/  UIADD3 UR4, UR9, 0x2, URZ ;  /* 0x0000000209047890 */ /* 0x000fe4000fffe03f */
[----:B------:R-:W-:Y:S01]  /*1af0*/  UIADD3 UR6, UR8, 0x2, URZ ;  /* 0x0000000208067890 */ /* 0x000fe2000fffe03f */
[----:B------:R-:W-:Y:S01]  /*1b00*/  UMOV UR5, 0x40000040 ;  /* 0x4000004000057882 */ /* 0x000fe20000000000 */
[----:B------:R-:W-:Y:S01]  /*1b10*/  UMOV UR7, 0x40000040 ;  /* 0x4000004000077882 */ /* 0x000fe20000000000 */
[----:B------:R-:W-:-:S02]  /*1b20*/  WARPGROUP.DEPBAR.LE gsb0, 0x0 ;  /* 0x00008000000079c5 */ /* 0x000fc40000010000 */
[----:B------:R-:W-:-:S06]  /*1b30*/  WARPGROUP.ARRIVE ;  /* 0x00000000000079c5 */ /* 0x000fcc0000000000 */
[----:B------:R-:W-:Y:S01]  /*1b40*/  HGMMA.64x64x8.F32.TF32 R24, gdesc[UR4], R24, gsb0 ;  /* 0x04e00000041879f0 */ /* 0x000fe20008002818 */
[----:B------:R-:W-:Y:S02]  /*1b50*/  UIADD3 UR4, UR9, 0x4, URZ ;  /* 0x0000000409047890 */ /* 0x000fe4000fffe03f */
[----:B------:R-:W-:Y:S01]  /*1b60*/  UIADD3 UR6, UR8, 0x4, URZ ;  /* 0x0000000408067890 */ /* 0x000fe2000fffe03f */
[----:B------:R-:W-:Y:S01]  /*1b70*/  UMOV UR5, 0x40000040 ;  /* 0x4000004000057882 */ /* 0x000fe20000000000 */
[----:B------:R-:W-:Y:S01]  /*1b80*/  UMOV UR7, 0x40000040 ;  /* 0x4000004000077882 */ /* 0x000fe20000000000 */
[----:B------:R-:W-:Y:S02]  /*1b90*/  WARPGROUP.DEPBAR.LE gsb0, 0x0 ;  /* 0x00008000000079c5 */ /* 0x000fe40000010000 */
        /* <DEDUP_REMOVED lines=92> */
[----:B------:R-:W-:Y:S03]  /*2160*/  HGMMA.64x64x8.F32.TF32 R24, gdesc[UR4], R24, gsb0 ;  /* 0x04e00000041879f0 */ /* 0x000fe60008002818 */
[----:B------:R-:W-:Y:S02]  /*2170*/  WARPGROUP.DEPBAR.LE gsb0, 0x0 ;  /* 0x00008000000079c5 */ /* 0x000fe40000010000 */
[----:B------:R-:W-:Y:S05]  /*2180*/  @!P1 BRA `(.L_x_25) ;  /* 0x0000000800649947 */ /* 0x000fea0003800000 */
[----:B------:R-:W-:Y:S01]  /*2190*/  UIADD3 UR4, UR36, 0x1, URZ ;  /* 0x0000000124047890 */ /* 0x000fe2000fffe03f */
[----:B------:R-:W-:Y:S02]  /*21a0*/  IMAD.U32 R0, RZ, RZ, UR42 ;  /* 0x0000002aff007e24 */ /* 0x000fe4000f8e00ff */
[----:B------:R-:W-:Y:S01]  /*21b0*/  IMAD.U32 R3, RZ, RZ, UR36 ;  /* 0x00000024ff037e24 */ /* 0x000fe2000f8e00ff */
[----:B------:R-:W-:-:S04]  /*21c0*/  UISETP.NE.AND UP0, UPT, UR4, 0x3, UPT ;  /* 0x000000030400788c */ /* 0x000fc8000bf05270 */
[----:B------:R-:W-:Y:S02]  /*21d0*/  USEL UR5, URZ, 0x1, UP0 ;  /* 0x000000013f057887 */ /* 0x000fe40008000000 */
[----:B------:R-:W-:Y:S02]  /*21e0*/  USEL UR4, UR4, URZ, UP0 ;  /* 0x0000003f04047287 */ /* 0x000fe40008000000 */
[----:B------:R-:W-:-:S06]  /*21f0*/  ULOP3.LUT UR5, UR38, UR5, URZ, 0x3c, !UPT ;  /* 0x0000000526057292 */ /* 0x000fcc000f8e3c3f */
[----:B------:R-:W-:-:S07]  /*2200*/  IMAD.U32 R6, RZ, RZ, UR5 ;  /* 0x00000005ff067e24 */ /* 0x000fce000f8e00ff */
.L_x_32:
[----:B------:R-:W-:Y:S05]  /*2210*/  @!P0 BRA `(.L_x_26) ;  /* 0x0000000000048947 */ /* 0x000fea0003800000 */
[----:B------:R-:W-:Y:S01]  /*2220*/  BPT.TRAP 0x1 ;  /* 0x000000040000795c */ /* 0x000fe20000300000 */
.L_x_26:
[----:B------:R-:W-:Y:S01]  /*2230*/  ULEA UR5, UR4, UR40, 0x3 ;  /* 0x0000002804057291 */ /* 0x000fe2000f8e183f */
[----:B------:R-:W-:-:S08]  /*2240*/  SHF.L.U32 R4, R6, 0x1f, RZ ;  /* 0x0000001f06047819 */ /* 0x000fd000000006ff */
[----:B------:R0:W1:Y:S01]  /*2250*/  SYNCS.PHASECHK.TRANS64.TRYWAIT P1, [UR5], R4 ;  /* 0x00000004ff0075a7 */ /* 0x0000620008020145 */
[----:B------:R-:W-:Y:S05]  /*2260*/  @!P0 BRA `(.L_x_27) ;  /* 0x0000000000048947 */ /* 0x000fea0003800000 */
[----:B------:R-:W-:Y:S01]  /*2270*/  BPT.TRAP 0x1 ;  /* 0x000000040000795c */ /* 0x000fe20000300000 */
.L_x_27:
[----:B-1----:R-:W-:Y:S05]  /*2280*/  @P1 BRA `(.L_x_28) ;  /* 0x0000000000081947 */ /* 0x002fea0003800000 */
[----:B------:R-:W1:Y:S02]  /*2290*/  SYNCS.PHASECHK.TRANS64.TRYWAIT P1, [UR5], R4 ;  /* 0x00000004ff0075a7 */ /* 0x000e640008020145 */
[----:B-1----:R-:W-:Y:S05]  /*22a0*/  @!P1 BRA `(.L_x_29) ;  /* 0x00000044007c9947 */ /* 0x002fea0003800000 */
.L_x_28:
[----:B------:R-:W-:Y:S01]  /*22b0*/  ULEA UR5, UR4, UR47, 0xb ;  /* 0x0000002f04057291 */ /* 0x000fe2000f8e583f */
[----:B------:R-:W-:Y:S01]  /*22c0*/  WARPGROUP.ARRIVE ;  /* 0x00000000000079c5 */ /* 0x000fe20000000000 */
[----:B------:R-:W-:Y:S01]  /*22d0*/  ULEA UR6, UR4, UR46, 0xb ;  /* 0x0000002e04067291 */ /* 0x000fe2000f8e583f */
[----:B------:R-:W-:Y:S01]  /*22e0*/  UMOV UR11, 0x40000040 ;  /* 0x40000040000b7882 */ /* 0x000fe20000000000 */
[----:B------:R-:W-:-:S03]  /*22f0*/  UMOV UR9, 0x40000040 ;  /* 0x4000004000097882 */ /* 0x000fc60000000000 */
[----:B------:R-:W-:Y:S02]  /*2300*/  UMOV UR10, UR5 ;  /* 0x00000005000a7c82 */ /* 0x000fe40008000000 */
[----:B------:R-:W-:Y:S02]  /*2310*/  UMOV UR8, UR6 ;  /* 0x0000000600087c82 */ /* 0x000fe40008000000 */
[----:B------:R-:W-:Y:S01]  /*2320*/  HGMMA.64x64x8.F32.TF32 R24, gdesc[UR8], R24, gsb0 ;  /* 0x04e00000081879f0 */ /* 0x000fe20008002818 */
        /* <DEDUP_REMOVED lines=107> */
[----:B------:R-:W-:Y:S01]  /*29e0*/  BPT.TRAP 0x1 ;  /* 0x000000040000795c */ /* 0x000fe20000300000 */
.L_x_30:
[----:B------:R-:W-:-:S13]  /*29f0*/  ISETP.NE.AND P1, PT, R57, RZ, PT ;  /* 0x000000ff3900720c */ /* 0x000fda0003f25270 */
[----:B01----:R-:W-:-:S05]  /*2a00*/  @P1 LEA R4, R3, UR40, 0x3 ;  /* 0x0000002803041c11 */ /* 0x003fca000f8e18ff */
[----:B------:R-:W-:-:S05]  /*2a10*/  @P1 VIADD R5, R4, 0x18 ;  /* 0x0000001804051836 */ /* 0x000fca0000000000 */
[----:B------:R-:W-:-:S04]  /*2a20*/  @P1 PRMT R5, R56, 0x654, R5 ;  /* 0x0000065438051816 */ /* 0x000fc80000000005 */
[----:B------:R0:W-:Y:S01]  /*2a30*/  @P1 SYNCS.ARRIVE.TRANS64.RED.A1T0 RZ, [R5+URZ], RZ ;  /* 0x000000ff05ff19a7 */ /* 0x0001e2000810043f */
[----:B------:R-:W-:-:S13]  /*2a40*/  ISETP.GT.U32.AND P1, PT, R23, 0x1, PT ;  /* 0x000000011700780c */ /* 0x000fda0003f24070 */
[----:B0-----:R-:W-:Y:S05]  /*2a50*/  @P1 BRA `(.L_x_31) ;  /* 0x0000000000041947 */ /* 0x001fea0003800000 */
[----:B------:R-:W-:Y:S01]  /*2a60*/  BPT.TRAP 0x1 ;  /* 0x000000040000795c */ /* 0x000fe20000300000 */
.L_x_31:
[----:B------:R-:W-:Y:S01]  /*2a70*/  UIADD3 UR4, UR4, 0x1, URZ ;  /* 0x0000000104047890 */ /* 0x000fe2000fffe03f */
[C---:B------:R-:W-:Y:S01]  /*2a80*/  ISETP.GT.AND P2, PT, R0.reuse, 0x1, PT ;  /* 0x000000010000780c */ /* 0x040fe20003f44270 */
[----:B------:R-:W-:Y:S02]  /*2a90*/  VIADD R3, R3, 0x1 ;  /* 0x0000000103037836 */ /* 0x000fe40000000000 */
[----:B------:R-:W-:Y:S01]  /*2aa0*/  UISETP.NE.AND UP0, UPT, UR4, 0x3, UPT ;  /* 0x000000030400788c */ /* 0x000fe2000bf05270 */
[----:B------:R-:W-:Y:S02]  /*2ab0*/  VIADD R0, R0, 0xffffffff ;  /* 0xffffffff00007836 */ /* 0x000fe40000000000 */
[C---:B------:R-:W-:Y:S01]  /*2ac0*/  ISETP.NE.AND P1, PT, R3.reuse, 0x3, PT ;  /* 0x000000030300780c */ /* 0x040fe20003f25270 */
[----:B------:R-:W-:Y:S02]  /*2ad0*/  USEL UR5, URZ, 0x1, UP0 ;  /* 0x000000013f057887 */ /* 0x000fe40008000000 */
[----:B------:R-:W-:Y:S01]  /*2ae0*/  USEL UR4, UR4, URZ, UP0 ;  /* 0x0000003f04047287 */ /* 0x000fe20008000000 */
[----:B------:R-:W-:-:S03]  /*2af0*/  SEL R3, R3, RZ, P1 ;  /* 0x000000ff03037207 */ /* 0x000fc60000800000 */
[----:B------:R-:W-:Y:S01]  /*2b00*/  LOP3.LUT R6, R6, UR5, RZ, 0x3c, !PT ;  /* 0x0000000506067c12 */ /* 0x000fe2000f8e3cff */
[----:B------:R-:W-:Y:S07]  /*2b10*/  @P2 BRA `(.L_x_32) ;  /* 0xfffffff400bc2947 */ /* 0x000fee000383ffff */
.L_x_25:
[----:B------:R-:W0:Y:S01]  /*2b20*/  LDC R0, c[0x0][0x28c] ;  /* 0x0000a300ff007b82 */ /* 0x000e220000000800 */
[----:B------:R-:W-:-:S04]  /*2b30*/  IMAD.U32 R3, RZ, RZ, UR44 ;  /* 0x0000002cff037e24 */ /* 0x000fc8000f8e00ff */
[----:B------:R1:W-:Y:S01]  /*2b40*/  SYNCS.ARRIVE.TRANS64.A1T0 RZ, [R3+UR41], RZ ;  /* 0x000000ff03ff79a7 */ /* 0x0003e20008100029 */
[----:B0-----:R-:W-:-:S13]  /*2b50*/  ISETP.GE.AND P1, PT, R0, 0x1, PT ;  /* 0x000000010000780c */ /* 0x001fda0003f26270 */
[----:B-1----:R-:W-:Y:S05]  /*2b60*/  @!P1 BRA `(.L_x_33) ;  /* 0x0000000000449947 */ /* 0x002fea0003800000 */
[----:B------:R-:W-:Y:S05]  /*2b70*/  @!P0 BRA `(.L_x_34) ;  /* 0x0000000000048947 */ /* 0x000fea0003800000 */
[----:B------:R-:W-:Y:S01]  /*2b80*/  BPT.TRAP 0x1 ;  /* 0x000000040000795c */ /* 0x000fe20000300000 */
.L_x_34:
[----:B------:R-:W-:-:S13]  /*2b90*/  ISETP.NE.AND P0, PT, R57, RZ, PT ;  /* 0x000000ff3900720c */ /* 0x000fda0003f05270 */
[----:B------:R-:W-:-:S05]  /*2ba0*/  VOTEU.ANY UP0, P0 ;  /* 0x00000000003f7886 */ /* 0x000fca0000000100 */
[----:B------:R-:W-:-:S06]  /*2bb0*/  @UP0 UIADD3 UR4, UR36, UR42, URZ ;  /* 0x0000002a24040290 */ /* 0x000fcc000fffe03f */
[----:B------:R-:W-:Y:S02]  /*2bc0*/  IMAD.U32 R4, RZ, RZ, UR4 ;  /* 0x00000004ff047e24 */ /* 0x000fe4000f8e00ff */
[----:B------:R-:W-:Y:S02]  /*2bd0*/  IMAD.U32 R3, RZ, RZ, UR4 ;  /* 0x00000004ff037e24 */ /* 0x000fe4000f8e00ff */
[----:B------:R-:W-:-:S05]  /*2be0*/  @P0 IMAD.WIDE.U32 R4, R4, -0x55555555, RZ ;  /* 0xaaaaaaab04040825 */ /* 0x000fca00078e00ff */
[----:B------:R-:W-:-:S05]  /*2bf0*/  @P0 SHF.R.U32.HI R0, RZ, 0x1, R5 ;  /* 0x00000001ff000819 */ /* 0x000fca0000011605 */
[----:B------:R-:W-:-:S05]  /*2c00*/  @P0 IMAD R0, R0, -0x3, R3 ;  /* 0xfffffffd00000824 */ /* 0x000fca00078e0203 */
[----:B------:R-:W-:-:S05]  /*2c10*/  @P0 LEA R0, R0, UR40, 0x3 ;  /* 0x0000002800000c11 */ /* 0x000fca000f8e18ff */
[----:B------:R-:W-:-:S05]  /*2c20*/  @P0 VIADD R3, R0, 0x18 ;  /* 0x0000001800030836 */ /* 0x000fca0000000000 */
[----:B------:R-:W-:-:S04]  /*2c30*/  @P0 PRMT R3, R56, 0x654, R3 ;  /* 0x0000065438030816 */ /* 0x000fc80000000003 */
[----:B------:R0:W-:Y:S01]  /*2c40*/  @P0 SYNCS.ARRIVE.TRANS64.RED.A1T0 RZ, [R3+URZ], RZ ;  /* 0x000000ff03ff09a7 */ /* 0x0001e2000810043f */
[----:B------:R-:W-:-:S13]  /*2c50*/  ISETP.GT.U32.AND P0, PT, R23, 0x1, PT ;  /* 0x000000011700780c */ /* 0x000fda0003f04070 */
[----:B0-----:R-:W-:Y:S05]  /*2c60*/  @P0 BRA `(.L_x_33) ;  /* 0x0000000000040947 */ /* 0x001fea0003800000 */
[----:B------:R-:W-:Y:S01]  /*2c70*/  BPT.TRAP 0x1 ;  /* 0x000000040000795c */ /* 0x000fe20000300000 */
.L_x_33:
[----:B------:R-:W-:Y:S01]  /*2c80*/  SHF.L.U32 R0, R75, 0x1f, RZ ;  /* 0x0000001f4b007819 */ /* 0x000fe200000006ff */
[----:B------:R-:W-:Y:S01]  /*2c90*/  UIADD3 UR36, UR36, UR39, URZ ;  /* 0x0000002724247290 */ /* 0x000fe2000fffe03f */
[----:B------:R-:W-:Y:S01]  /*2ca0*/  SHF.R.S32.HI R9, RZ, 0x1f, R19 ;  /* 0x0000001fff097819 */ /* 0x000fe20000011413 */
[----:B------:R-:W-:Y:S01]  /*2cb0*/  UISETP.GE.U32.AND UP1, UPT, UR39, 0x3, UPT ;  /* 0x000000032700788c */ /* 0x000fe2000bf26070 */
[----:B------:R-:W0:Y:S01]  /*2cc0*/  SYNCS.PHASECHK.TRANS64.TRYWAIT P0, [UR43+0x8], R0 ;  /* 0x00000800ff0075a7 */ /* 0x000e22000800016b */
[----:B------:R-:W-:-:S04]  /*2cd0*/  UISETP.GT.U32.AND UP0, UPT, UR36, 0x2, UPT ;  /* 0x000000022400788c */ /* 0x000fc8000bf04070 */
[----:B------:R-:W-:-:S04]  /*2ce0*/  UISETP.LT.U32.AND UP0, UPT, UR39, 0x3, UP0 ;  /* 0x000000032700788c */ /* 0x000fc80008701070 */
[----:B------:R-:W-:Y:S02]  /*2cf0*/  USEL UR6, URZ, 0x1, !UP0 ;  /* 0x000000013f067887 */ /* 0x000fe4000c000000 */
[----:B------:R-:W-:Y:S02]  /*2d00*/  @UP1 UIMAD.WIDE.U32 UR4, UR36, -0x55555555, URZ ;  /* 0xaaaaaaab240418a5 */ /* 0x000fe4000f8e003f */
[----:B------:R-:W-:Y:S02]  /*2d10*/  ULOP3.LUT UR38, UR38, UR6, URZ, 0x3c, !UPT ;  /* 0x0000000626267292 */ /* 0x000fe4000f8e3c3f */
[----:B------:R-:W-:-:S04]  /*2d20*/  @UP1 USHF.R.U32.HI UR4, URZ, 0x1, UR5 ;  /* 0x000000013f041899 */ /* 0x000fc80008011605 */
[----:B------:R-:W-:Y:S01]  /*2d30*/  @UP1 ULOP3.LUT UR38, UR38, 0x1, UR4, 0x78, !UPT ;  /* 0x0000000126261892 */ /* 0x000fe2000f8e7804 */
[----:B0-----:R-:W-:Y:S11]  /*2d40*/  @!P0 BRA `(.L_x_35) ;  /* 0x0000003800ec8947 */ /* 0x001ff60003800000 */
.L_x_124:
[----:B------:R-:W-:Y:S01]  /*2d50*/  ULDC.64 UR4, c[0x0][0x5d0] ;  /* 0x0001740000047ab9 */ /* 0x000fe20000000a00 */
[----:B------:R-:W-:Y:S01]  /*2d60*/  ULDC UR6, c[0x0][0x284] ;  /* 0x0000a10000067ab9 */ /* 0x000fe20000000800 */
[----:B0-----:R-:W-:Y:S02]  /*2d70*/  IMAD R0, R9, UR4, RZ ;  /* 0x0000000409007c24 */ /* 0x001fe4000f8e02ff */
[----:B------:R-:W-:Y:S02]  /*2d80*/  IMAD.SHL.U32 R12, R18, 0x40, RZ ;  /* 0x00000040120c7824 */ /* 0x000fe400078e00ff */
[C---:B------:R-:W-:Y:S02]  /*2d90*/  IMAD R3, R19.reuse, UR5, R0 ;  /* 0x0000000513037c24 */ /* 0x040fe4000f8e0200 */
[----:B------:R-:W-:Y:S01]  /*2da0*/  IMAD.SHL.U32 R0, R22, 0x40, RZ ;  /* 0x0000004016007824 */ /* 0x000fe200078e00ff */
[----:B------:R-:W-:Y:S01]  /*2db0*/  SHF.R.S32.HI R13, RZ, 0x1f, R12 ;  /* 0x0000001fff0d7819 */ /* 0x000fe2000001140c */
[----:B------:R-:W-:Y:S01]  /*2dc0*/  IMAD.WIDE.U32 R4, R19, UR4, R62 ;  /* 0x0000000413047c25 */ /* 0x000fe2000f8e003e */
[----:B------:R-:W-:-:S02]  /*2dd0*/  ULDC.64 UR4, c[0x0][0x5c8] ;  /* 0x0001720000047ab9 */ /* 0x000fc40000000a00 */
[----:B------:R-:W-:Y:S01]  /*2de0*/  ISETP.GE.AND P0, PT, R0, UR6, PT ;  /* 0x0000000600007c0c */ /* 0x000fe2000bf06270 */
[----:B------:R-:W-:Y:S01]  /*2df0*/  ULDC UR6, c[0x0][0x288] ;  /* 0x0000a20000067ab9 */ /* 0x000fe20000000800 */
[----:B------:R-:W-:Y:S01]  /*2e00*/  IADD3 R4, P1, R12, R4, RZ ;  /* 0x000000040c047210 */ /* 0x000fe20007f3e0ff */
[----:B------:R-:W-:Y:S01]  /*2e10*/  IMAD.WIDE R20, R22, 0x40, R60 ;  /* 0x0000004016147825 */ /* 0x000fe200078e023c */
[----:B------:R-:W-:Y:S02]  /*2e20*/  ISETP.GE.OR P0, PT, R12, UR6, P0 ;  /* 0x000000060c007c0c */ /* 0x000fe40008706670 */
[----:B------:R-:W-:Y:S01]  /*2e30*/  IADD3.X R5, R13, R5, R3, P1, !PT ;  /* 0x000000050d057210 */ /* 0x000fe20000ffe403 */
[----:B------:R-:W-:-:S04]  /*2e40*/  IMAD R7, R21, UR4, RZ ;  /* 0x0000000415077c24 */ /* 0x000fc8000f8e02ff */
[C---:B------:R-:W-:Y:S02]  /*2e50*/  IMAD R7, R20.reuse, UR5, R7 ;  /* 0x0000000514077c24 */ /* 0x040fe4000f8e0207 */
[----:B------:R-:W-:-:S04]  /*2e60*/  IMAD.WIDE.U32 R72, R20, UR4, R4 ;  /* 0x0000000414487c25 */ /* 0x000fc8000f8e0004 */
[----:B------:R-:W-:Y:S05]  /*2e70*/  @P0 BRA `(.L_x_36) ;  /* 0x0000002000540947 */ /* 0x000fea0003800000 */
[----:B-----5:R-:W-:Y:S01]  /*2e80*/  FSETP.NEU.AND P1, PT, R59, RZ, PT ;  /* 0x000000ff3b00720b */ /* 0x020fe20003f2d000 */
[----:B------:R-:W-:Y:S01]  /*2e90*/  IMAD.IADD R22, R67, 0x1, -R12 ;  /* 0x0000000143167824 */ /* 0x000fe200078e0a0c */
[----:B------:R-:W-:Y:S01]  /*2ea0*/  BSSY B0, `(.L_x_36) ;  /* 0x0000212000007945 */ /* 0x000fe20003800000 */
[----:B------:R-:W-:Y:S02]  /*2eb0*/  IMAD.IADD R0, R71, 0x1, -R0 ;  /* 0x0000000147007824 */ /* 0x000fe400078e0a00 */
[----:B------:R-:W-:Y:S01]  /*2ec0*/  IMAD.IADD R7, R73, 0x1, R7 ;  /* 0x0000000149077824 */ /* 0x000fe200078e0207 */
[----:B------:R-:W-:-:S04]  /*2ed0*/  ISETP.GT.AND P0, PT, R22, RZ, PT ;  /* 0x000000ff1600720c */ /* 0x000fc80003f04270 */
[----:B------:R-:W-:-:S03]  /*2ee0*/  ISETP.GT.AND P2, PT, R0, RZ, P0 ;  /* 0x000000ff0000720c */ /* 0x000fc60000744270 */
[----:B------:R-:W-:Y:S10]  /*2ef0*/  @!P1 BRA `(.L_x_37) ;  /* 0x0000001400d89947 */ /* 0x000ff40003800000 */
[----:B------:R-:W0:Y:S01]  /*2f00*/  LDC.64 R76, c[0x0][0x5b8] ;  /* 0x00016e00ff4c7b82 */ /* 0x000e220000000a00 */
[----:B------:R-:W-:-:S07]  /*2f10*/  ULDC.64 UR4, c[0x0][0x5c0] ;  /* 0x0001700000047ab9 */ /* 0x000fce0000000a00 */
[----:B------:R-:W1:Y:S08]  /*2f20*/  LDC.64 R78, c[0x0][0x5b0] ;  /* 0x00016c00ff4e7b82 */ /* 0x000e700000000a00 */
[----:B------:R-:W2:Y:S01]  /*2f30*/  LDC.64 R80, c[0x0][0x5a8] ;  /* 0x00016a00ff507b82 */ /* 0x000ea20000000a00 */
[-C--:B0-----:R-:W-:Y:S02]  /*2f40*/  IMAD R6, R9, R76.reuse, RZ ;  /* 0x0000004c09067224 */ /* 0x081fe400078e02ff */
[----:B------:R-:W-:-:S04]  /*2f50*/  IMAD.WIDE.U32 R4, R19, R76, R62 ;  /* 0x0000004c13047225 */ /* 0x000fc800078e003e */
[----:B------:R-:W-:Y:S01]  /*2f60*/  IMAD R73, R19, R77, R6 ;  /* 0x0000004d13497224 */ /* 0x000fe200078e0206 */
[----:B------:R-:W-:Y:S01]  /*2f70*/  IADD3 R8, P1, R12, R4, RZ ;  /* 0x000000040c087210 */ /* 0x000fe20007f3e0ff */
[----:B-1----:R-:W-:-:S03]  /*2f80*/  IMAD R3, R21, R78, RZ ;  /* 0x0000004e15037224 */ /* 0x002fc600078e02ff */
[----:B------:R-:W-:Y:S01]  /*2f90*/  IADD3.X R9, R13, R5, R73, P1, !PT ;  /* 0x000000050d097210 */ /* 0x000fe20000ffe449 */
[C---:B------:R-:W-:Y:S02]  /*2fa0*/  IMAD R21, R20.reuse, R79, R3 ;  /* 0x0000004f14157224 */ /* 0x040fe400078e0203 */
[----:B------:R-:W-:-:S04]  /*2fb0*/  IMAD.WIDE.U32 R4, R20, R78, R8 ;  /* 0x0000004e14047225 */ /* 0x000fc800078e0008 */
[----:B------:R-:W-:Y:S01]  /*2fc0*/  IMAD.IADD R3, R5, 0x1, R21 ;  /* 0x0000000105037824 */ /* 0x000fe200078e0215 */
[----:B--2---:R-:W-:-:S04]  /*2fd0*/  LEA R10, P1, R4, R80, 0x2 ;  /* 0x00000050040a7211 */ /* 0x004fc800078210ff */
[----:B------:R-:W-:-:S05]  /*2fe0*/  LEA.HI.X R11, R4, R81, R3, 0x2, P1 ;  /* 0x00000051040b7211 */ /* 0x000fca00008f1403 */
[----:B------:R0:W2:Y:S01]  /*2ff0*/  @P2 LDG.E.LTC128B R3, desc[UR48][R10.64] ;  /* 0x000000300a032981 */ /* 0x0000a2000c1e1920 */
[----:B------:R-:W-:Y:S01]  /*3000*/  IMAD.WIDE.U32 R4, R20, R78, R12 ;  /* 0x0000004e14047225 */ /* 0x000fe200078e000c */
[----:B------:R-:W-:Y:S01]  /*3010*/  LEA R6, P3, R72, UR4, 0x2 ;  /* 0x0000000448067c11 */ /* 0x000fe2000f8610ff */
[----:B------:R-:W-:Y:S01]  /*3020*/  BSSY B1, `(.L_x_38) ;  /* 0x0000014000017945 */ /* 0x000fe20003800000 */
[----:B------:R-:W-:Y:S02]  /*3030*/  IADD3 R14, P1, R62, R4, RZ ;  /* 0x000000043e0e7210 */ /* 0x000fe40007f3e0ff */
[----:B------:R-:W-:Y:S02]  /*3040*/  LEA.HI.X R7, R72, UR5, R7, 0x2, P3 ;  /* 0x0000000548077c11 */ /* 0x000fe400098f1407 */
[----:B------:R-:W-:Y:S01]  /*3050*/  IADD3.X R15, R63, R21, R5, P1, !PT ;  /* 0x000000153f0f7210 */ /* 0x000fe20000ffe405 */
[----:B0-----:R-:W-:Y:S01]  /*3060*/  IMAD.SHL.U32 R10, R78, 0x8, RZ ;  /* 0x000000084e0a7824 */ /* 0x001fe200078e00ff */
[----:B------:R-:W-:-:S02]  /*3070*/  ISETP.GT.AND P1, PT, R22, 0x1, PT ;  /* 0x000000011600780c */ /* 0x000fc40003f24270 */
[----:B------:R-:W-:Y:S01]  /*3080*/  SHF.L.U64.HI R11, R78, 0x3, R79 ;  /* 0x000000034e0b7819 */ /* 0x000fe2000001024f */
[----:B------:R-:W-:Y:S01]  /*3090*/  IMAD.WIDE.U32 R14, R19, R76, R14 ;  /* 0x0000004c130e7225 */ /* 0x000fe200078e000e */
[----:B------:R-:W-:-:S03]  /*30a0*/  ISETP.GT.AND P3, PT, R0, RZ, P1 ;  /* 0x000000ff0000720c */ /* 0x000fc60000f64270 */
[----:B------:R-:W-:Y:S01]  /*30b0*/  IMAD.WIDE.U32 R10, R20, R78, R10 ;  /* 0x0000004e140a7225 */ /* 0x000fe200078e000a */
[----:B--2---:R-:W-:-:S05]  /*30c0*/  LOP3.LUT R4, R3, 0xffffe000, RZ, 0xc0, !PT ;  /* 0xffffe00003047812 */ /* 0x004fca00078ec0ff */
[----:B------:R-:W-:Y:S01]  /*30d0*/  FMUL R5, R4, R59 ;  /* 0x0000003b04057220 */ /* 0x000fe20000400000 */
[----:B------:R-:W-:-:S03]  /*30e0*/  LEA R4, P4, R14, R80, 0x2 ;  /* 0x000000500e047211 */ /* 0x000fc600078810ff */
[----:B------:R-:W-:Y:S01]  /*30f0*/  FFMA R77, R24, R58, R5 ;  /* 0x0000003a184d7223 */ /* 0x000fe20000000005 */
[----:B------:R-:W-:-:S04]  /*3100*/  IMAD.IADD R5, R73, 0x1, R15 ;  /* 0x0000000149057824 */ /* 0x000fc800078e020f */
[----:B------:R-:W-:Y:S02]  /*3110*/  F2FP.TF32.F32.PACK_B R77, R77 ;  /* 0x0000004dff4d723e */ /* 0x000fe400024050ff */
[----:B------:R-:W-:-:S03]  /*3120*/  LEA.HI.X R5, R14, R81, R5, 0x2, P4 ;  /* 0x000000510e057211 */ /* 0x000fc600020f1405 */
[----:B------:R0:W-:Y:S01]  /*3130*/  @P2 STG.E desc[UR48][R6.64], R77 ;  /* 0x0000004d06002986 */ /* 0x0001e2000c101930 */
[----:B------:R-:W-:Y:S05]  /*3140*/  @!P3 BRA `(.L_x_39) ;  /* 0x000000000004b947 */ /* 0x000fea0003800000 */
[----:B------:R1:W5:Y:S02]  /*3150*/  LDG.E.LTC128B R3, desc[UR48][R4.64+0x4] ;  /* 0x0000043004037981 */ /* 0x000364000c1e1920 */
.L_x_39:
[----:B------:R-:W-:Y:S05]  /*3160*/  BSYNC B1 ;  /* 0x0000000000017941 */ /* 0x000fea0003800000 */
.L_x_38:
[----:B-----5:R-:W-:Y:S01]  /*3170*/  LOP3.LUT R14, R3, 0xffffe000, RZ, 0xc0, !PT ;  /* 0xffffe000030e7812 */ /* 0x020fe200078ec0ff */
[----:B------:R-:W-:Y:S01]  /*3180*/  IMAD.IADD R21, R21, 0x1, R11 ;  /* 0x0000000115157824 */ /* 0x000fe200078e020b */
[----:B------:R-:W-:Y:S01]  /*3190*/  IADD3 R8, P2, R8, R10, RZ ;  /* 0x0000000a08087210 */ /* 0x000fe20007f5e0ff */
[----:B------:R-:W-:Y:S01]  /*31a0*/  IMAD.MOV.U32 R18, RZ, RZ, R3 ;  /* 0x000000ffff127224 */ /* 0x000fe200078e0003 */
[----:B------:R-:W-:Y:S01]  /*31b0*/  ISETP.GT.AND P0, PT, R0, 0x8, P0 ;  /* 0x000000080000780c */ /* 0x000fe20000704270 */
[----:B------:R-:W-:Y:S02]  /*31c0*/  FMUL R14, R14, R59 ;  /* 0x0000003b0e0e7220 */ /* 0x000fe40000400000 */
[----:B------:R-:W-:Y:S02]  /*31d0*/  IMAD.X R9, R21, 0x1, R9, P2 ;  /* 0x0000000115097824 */ /* 0x000fe400010e0609 */
[----:B------:R-:W-:Y:S01]  /*31e0*/  FFMA R25, R25, R58, R14 ;  /* 0x0000003a19197223 */ /* 0x000fe2000000000e */
[----:B------:R-:W-:-:S04]  /*31f0*/  LEA R14, P2, R8, R80, 0x2 ;  /* 0x00000050080e7211 */ /* 0x000fc800078410ff */
[----:B------:R-:W-:Y:S02]  /*3200*/  F2FP.TF32.F32.PACK_B R25, R25 ;  /* 0x00000019ff19723e */ /* 0x000fe400024050ff */
[----:B------:R-:W-:-:S03]  /*3210*/  LEA.HI.X R15, R8, R81, R9, 0x2, P2 ;  /* 0x00000051080f7211 */ /* 0x000fc600010f1409 */
[----:B------:R2:W-:Y:S04]  /*3220*/  @P3 STG.E desc[UR48][R6.64+0x4], R25 ;  /* 0x0000041906003986 */ /* 0x0005e8000c101930 */
[----:B------:R-:W3:Y:S01]  /*3230*/  @P0 LDG.E.LTC128B R18, desc[UR48][R14.64] ;  /* 0x000000300e120981 */ /* 0x000ee2000c1e1920 */
[----:B------:R-:W-:Y:S01]  /*3240*/  IADD3 R12, P2, P3, R62, R10, R12 ;  /* 0x0000000a3e0c7210 */ /* 0x000fe20007b5e00c */
[----:B------:R-:W-:Y:S01]  /*3250*/  BSSY B1, `(.L_x_40) ;  /* 0x0000011000017945 */ /* 0x000fe20003800000 */
[C---:B------:R-:W-:Y:S02]  /*3260*/  SHF.L.U64.HI R9, R64.reuse, 0x2, R65 ;  /* 0x0000000240097819 */ /* 0x040fe40000010241 */
[----:B------:R-:W-:Y:S02]  /*3270*/  IADD3.X R13, R63, R21, R13, P2, P3 ;  /* 0x000000153f0d7210 */ /* 0x000fe400017e640d */
[----:B------:R-:W-:-:S02]  /*3280*/  LEA R10, P2, R64, R6, 0x2 ;  /* 0x00000006400a7211 */ /* 0x000fc400078410ff */
[----:B------:R-:W-:Y:S01]  /*3290*/  ISETP.GT.AND P1, PT, R0, 0x8, P1 ;  /* 0x000000080000780c */ /* 0x000fe20000f24270 */
[----:B------:R-:W-:-:S04]  /*32a0*/  IMAD.WIDE.U32 R12, R19, R76, R12 ;  /* 0x0000004c130c7225 */ /* 0x000fc800078e000c */
[----:B------:R-:W-:Y:S01]  /*32b0*/  IMAD.X R11, R9, 0x1, R7, P2 ;  /* 0x00000001090b7824 */ /* 0x000fe200010e0607 */
[----:B---3--:R-:W-:-:S05]  /*32c0*/  LOP3.LUT R8, R18, 0xffffe000, RZ, 0xc0, !PT ;  /* 0xffffe00012087812 */ /* 0x008fca00078ec0ff */
        /* <DEDUP_REMOVED lines=9> */
.L_x_41:
[----:B------:R-:W-:Y:S05]  /*3360*/  BSYNC B1 ;  /* 0x0000000000017941 */ /* 0x000fea0003800000 */
.L_x_40:
[----:B-----5:R-:W-:Y:S01]  /*3370*/  LOP3.LUT R12, R18, 0xffffe000, RZ, 0xc0, !PT ;  /* 0xffffe000120c7812 */ /* 0x020fe200078ec0ff */
[----:B------:R-:W-:Y:S01]  /*3380*/  BSSY B1, `(.L_x_42) ;  /* 0x0000009000017945 */ /* 0x000fe20003800000 */
[----:B------:R-:W-:-:S03]  /*3390*/  ISETP.GT.AND P0, PT, R22, 0x8, PT ;  /* 0x000000081600780c */ /* 0x000fc60003f04270 */
[----:B------:R-:W-:Y:S01]  /*33a0*/  FMUL R12, R12, R59 ;  /* 0x0000003b0c0c7220 */ /* 0x000fe20000400000 */
[----:B------:R-:W-:-:S03]  /*33b0*/  ISETP.GT.AND P2, PT, R0, RZ, P0 ;  /* 0x000000ff0000720c */ /* 0x000fc60000744270 */
[----:B------:R-:W-:-:S05]  /*33c0*/  FFMA R27, R27, R58, R12 ;  /* 0x0000003a1b1b7223 */ /* 0x000fca000000000c */
[----:B------:R-:W-:-:S05]  /*33d0*/  F2FP.TF32.F32.PACK_B R27, R27 ;  /* 0x0000001bff1b723e */ /* 0x000fca00024050ff */
[----:B------:R4:W-:Y:S01]  /*33e0*/  @P1 STG.E desc[UR48][R10.64+0x4], R27 ;  /* 0x0000041b0a001986 */ /* 0x0009e2000c101930 */
[----:B------:R-:W-:Y:S05]  /*33f0*/  @!P2 BRA `(.L_x_43) ;  /* 0x000000000004a947 */ /* 0x000fea0003800000 */
[----:B------:R0:W5:Y:S02]  /*3400*/  LDG.E.LTC128B R18, desc[UR48][R4.64+0x20] ;  /* 0x0000203004127981 */ /* 0x000164000c1e1920 */
.L_x_43:
[----:B------:R-:W-:Y:S05]  /*3410*/  BSYNC B1 ;  /* 0x0000000000017941 */ /* 0x000fea0003800000 */
.L_x_42:
        /* <DEDUP_REMOVED lines=10> */
.L_x_45:
[----:B------:R-:W-:Y:S05]  /*34c0*/  BSYNC B1 ;  /* 0x0000000000017941 */ /* 0x000fea0003800000 */
.L_x_44:
[----:B-----5:R-:W-:Y:S01]  /*34d0*/  LOP3.LUT R12, R18, 0xffffe000, RZ, 0xc0, !PT ;  /* 0xffffe000120c7812 */ /* 0x020fe200078ec0ff */
[----:B------:R-:W-:Y:S01]  /*34e0*/  BSSY B1, `(.L_x_46) ;  /* 0x0000008000017945 */ /* 0x000fe20003800000 */
[----:B------:R-:W-:-:S03]  /*34f0*/  ISETP.GT.AND P0, PT, R0, 0x8, P0 ;  /* 0x000000080000780c */ /* 0x000fc60000704270 */
[----:B------:R-:W-:-:S04]  /*3500*/  FMUL R12, R12, R59 ;  /* 0x0000003b0c0c7220 */ /* 0x000fc80000400000 */
[----:B------:R-:W-:-:S05]  /*3510*/  FFMA R29, R29, R58, R12 ;  /* 0x0000003a1d1d7223 */ /* 0x000fca000000000c */
[----:B------:R-:W-:-:S05]  /*3520*/  F2FP.TF32.F32.PACK_B R29, R29 ;  /* 0x0000001dff1d723e */ /* 0x000fca00024050ff */
[----:B------:R0:W-:Y:S01]  /*3530*/  @P3 STG.E desc[UR48][R6.64+0x24], R29 ;  /* 0x0000241d06003986 */ /* 0x0001e2000c101930 */
[----:B------:R-:W-:Y:S05]  /*3540*/  @!P0 BRA `(.L_x_47) ;  /* 0x0000000000048947 */ /* 0x000fea0003800000 */
[----:B------:R0:W5:Y:S02]  /*3550*/  LDG.E.LTC128B R18, desc[UR48][R8.64+0x20] ;  /* 0x0000203008127981 */ /* 0x000164000c1e1920 */
.L_x_47:
[----:B------:R-:W-:Y:S05]  /*3560*/  BSYNC B1 ;  /* 0x0000000000017941 */ /* 0x000fea0003800000 */
.L_x_46:
[----:B-----5:R-:W-:Y:S01]  /*3570*/  LOP3.LUT R12, R18, 0xffffe000, RZ, 0xc0, !PT ;  /* 0xffffe000120c7812 */ /* 0x020fe200078ec0ff */
[----:B------:R-:W-:Y:S01]  /*3580*/  BSSY B1, `(.L_x_48) ;  /* 0x0000008000017945 */ /* 0x000fe20003800000 */
[----:B------:R-:W-:-:S03]  /*3590*/  ISETP.GT.AND P1, PT, R0, 0x8, P1 ;  /* 0x000000080000780c */ /* 0x000fc60000f24270 */
[----:B0-----:R-:W-:-:S04]  /*35a0*/  FMUL R3, R12, R59 ;  /* 0x0000003b0c037220 */ /* 0x001fc80000400000 */
[----:B------:R-:W-:-:S05]  /*35b0*/  FFMA R3, R30, R58, R3 ;  /* 0x0000003a1e037223 */ /* 0x000fca0000000003 */
[----:B------:R-:W-:-:S05]  /*35c0*/  F2FP.TF32.F32.PACK_B R3, R3 ;  /* 0x00000003ff03723e */ /* 0x000fca00024050ff */
[----:B------:R0:W-:Y:S01]  /*35d0*/  @P0 STG.E desc[UR48][R10.64+0x20], R3 ;  /* 0x000020030a000986 */ /* 0x0001e2000c101930 */
[----:B------:R-:W-:Y:S05]  /*35e0*/  @!P1 BRA `(.L_x_49) ;  /* 0x0000000000049947 */ /* 0x000fea0003800000 */
[----:B------:R0:W5:Y:S02]  /*35f0*/  LDG.E.LTC128B R18, desc[UR48][R8.64+0x24] ;  /* 0x0000243008127981 */ /* 0x000164000c1e1920 */
.L_x_49:
[----:B------:R-:W-:Y:S05]  /*3600*/  BSYNC B1 ;  /* 0x0000000000017941 */ /* 0x000fea0003800000 */
.L_x_48:
        /* <DEDUP_REMOVED lines=10> */
.L_x_51:
[----:B------:R-:W-:Y:S05]  /*36b0*/  BSYNC B1 ;  /* 0x0000000000017941 */ /* 0x000fea0003800000 */
.L_x_50:
[----:B-----5:R-:W-:Y:S01]  /*36c0*/  LOP3.LUT R12, R18, 0xffffe000, RZ, 0xc0, !PT ;  /* 0xffffe000120c7812 */ /* 0x020fe200078ec0ff */
[----:B------:R-:W-:Y:S01]  /*36d0*/  BSSY B1, `(.L_x_52) ;  /* 0x0000009000017945 */ /* 0x000fe20003800000 */
[----:B------:R-:W-:-:S03]  /*36e0*/  ISETP.GT.AND P1, PT, R22, 0x11, PT ;  /* 0x000000111600780c */ /* 0x000fc60003f24270 */
[----:B0-----:R-:W-:Y:S01]  /*36f0*/  FMUL R3, R12, R59 ;  /* 0x0000003b0c037220 */ /* 0x001fe20000400000 */
[----:B------:R-:W-:-:S03]  /*3700*/  ISETP.GT.AND P3, PT, R0, RZ, P1 ;  /* 0x000000ff0000720c */ /* 0x000fc60000f64270 */
[----:B------:R-:W-:-:S05]  /*3710*/  FFMA R3, R32, R58, R3 ;  /* 0x0000003a20037223 */ /* 0x000fca0000000003 */
[----:B------:R-:W-:-:S05]  /*3720*/  F2FP.TF32.F32.PACK_B R3, R3 ;  /* 0x00000003ff03723e */ /* 0x000fca00024050ff */
[----:B------:R0:W-:Y:S01]  /*3730*/  @P2 STG.E desc[UR48][R6.64+0x40], R3 ;  /* 0x0000400306002986 */ /* 0x0001e2000c101930 */
[----:B------:R-:W-:Y:S05]  /*3740*/  @!P3 BRA `(.L_x_53) ;  /* 0x000000000004b947 */ /* 0x000fea0003800000 */
[----:B------:R0:W5:Y:S02]  /*3750*/  LDG.E.LTC128B R18, desc[UR48][R4.64+0x44] ;  /* 0x0000443004127981 */ /* 0x000164000c1e1920 */
.L_x_53:
[----:B------:R-:W-:Y:S05]  /*3760*/  BSYNC B1 ;  /* 0x0000000000017941 */ /* 0x000fea0003800000 */
.L_x_52:
        /* <DEDUP_REMOVED lines=9> */
.L_x_55:
[----:B------:R-:W-:Y:S05]  /*3800*/  BSYNC B1 ;  /* 0x0000000000017941 */ /* 0x000fea0003800000 */
.L_x_54:
        /* <DEDUP_REMOVED lines=9> */
.L_x_57:
[----:B------:R-:W-:Y:S05]  /*38a0*/  BSYNC B1 ;  /* 0x0000000000017941 */ /* 0x000fea0003800000 */
.L_x_56:
        /* <DEDUP_REMOVED lines=10> */
.L_x_59:
[----:B------:R-:W-:Y:S05]  /*3950*/  BSYNC B1 ;  /* 0x0000000000017941 */ /* 0x000fea0003800000 */
.L_x_58:
        /* <DEDUP_REMOVED lines=10> */
.L_x_61:
[----:B------:R-:W-:Y:S05]  /*3a00*/  BSYNC B1 ;  /* 0x0000000000017941 */ /* 0x000fea0003800000 */
.L_x_60:
        /* <DEDUP_REMOVED lines=9> */
.L_x_63:
[----:B------:R-:W-:Y:S05]  /*3aa0*/  BSYNC B1 ;  /* 0x0000000000017941 */ /* 0x000fea0003800000 */
.L_x_62:
        /* <DEDUP_REMOVED lines=9> */
.L_x_65:
[----:B------:R-:W-:Y:S05]  /*3b40*/  BSYNC B1 ;  /* 0x0000000000017941 */ /* 0x000fea0003800000 */
.L_x_64:
        /* <DEDUP_REMOVED lines=10> */
.L_x_67:
[----:B------:R-:W-:Y:S05]  /*3bf0*/  BSYNC B1 ;  /* 0x0000000000017941 */ /* 0x000fea0003800000 */
.L_x_66:
        /* <DEDUP_REMOVED lines=10> */
.L_x_69:
[----:B------:R-:W-:Y:S05]  /*3ca0*/  BSYNC B1 ;  /* 0x0000000000017941 */ /* 0x000fea0003800000 */
.L_x_68:
        /* <DEDUP_REMOVED lines=9> */
.L_x_71:
[----:B------:R-:W-:Y:S05]  /*3d40*/  BSYNC B1 ;  /* 0x0000000000017941 */ /* 0x000fea0003800000 */
.L_x_70:
        /* <DEDUP_REMOVED lines=9> */
.L_x_73:
[----:B------:R-:W-:Y:S05]  /*3de0*/  BSYNC B1 ;  /* 0x0000000000017941 */ /* 0x000fea0003800000 */
.L_x_72:
        /* <DEDUP_REMOVED lines=10> */
.L_x_75:
[----:B------:R-:W-:Y:S05]  /*3e90*/  BSYNC B1 ;  /* 0x0000000000017941 */ /* 0x000fea0003800000 */
.L_x_74:
        /* <DEDUP_REMOVED lines=10> */
.L_x_77:
[----:B------:R-:W-:Y:S05]  /*3f40*/  BSYNC B1 ;  /* 0x0000000000017941 */ /* 0x000fea0003800000 */
.L_x_76:
        /* <DEDUP_REMOVED lines=9> */
.L_x_79:
[----:B------:R-:W-:Y:S05]  /*3fe0*/  BSYNC B1 ;  /* 0x0000000000017941 */ /* 0x000fea0003800000 */
.L_x_78:
        /* <DEDUP_REMOVED lines=9> */
.L_x_81:
[----:B------:R-:W-:Y:S05]  /*4080*/  BSYNC B1 ;  /* 0x0000000000017941 */ /* 0x000fea0003800000 */
.L_x_80:
        /* <DEDUP_REMOVED lines=10> */
.L_x_83:
[----:B------:R-:W-:Y:S05]  /*4130*/  BSYNC B1 ;  /* 0x0000000000017941 */ /* 0x000fea0003800000 */
.L_x_82:
        /* <DEDUP_REMOVED lines=10> */
.L_x_85:
[----:B------:R-:W-:Y:S05]  /*41e0*/  BSYNC B1 ;  /* 0x0000000000017941 */ /* 0x000fea0003800000 */
.L_x_84:
        /* <DEDUP_REMOVED lines=9> */
.L_x_87:
[----:B------:R-:W-:Y:S05]  /*4280*/  BSYNC B1 ;  /* 0x0000000000017941 */ /* 0x000fea0003800000 */
.L_x_86:
        /* <DEDUP_REMOVED lines=9> */
.L_x_89:
[----:B------:R-:W-:Y:S05]  /*4320*/  BSYNC B1 ;  /* 0x0000000000017941 */ /* 0x000fea0003800000 */
.L_x_88:
        /* <DEDUP_REMOVED lines=10> */
.L_x_91:
[----:B------:R-:W-:Y:S05]  /*43d0*/  BSYNC B1 ;  /* 0x0000000000017941 */ /* 0x000fea0003800000 */
.L_x_90:
        /* <DEDUP_REMOVED lines=10> */
.L_x_93:
[----:B------:R-:W-:Y:S05]  /*4480*/  BSYNC B1 ;  /* 0x0000000000017941 */ /* 0x000fea0003800000 */
.L_x_92:
[----:B01---5:R-:W-:Y:S01]  /*4490*/  LOP3.LUT R4, R18, 0xffffe000, RZ, 0xc0, !PT ;  /* 0xffffe00012047812 */ /* 0x023fe200078ec0ff */
        /* <DEDUP_REMOVED lines=8> */
.L_x_95:
[----:B------:R-:W-:Y:S05]  /*4520*/  BSYNC B1 ;  /* 0x0000000000017941 */ /* 0x000fea0003800000 */
.L_x_94:
[----:B-----5:R-:W-:Y:S01]  /*4530*/  LOP3.LUT R4, R18, 0xffffe000, RZ, 0xc0, !PT ;  /* 0xffffe00012047812 */ /* 0x020fe200078ec0ff */
[----:B------:R-:W-:Y:S01]  /*4540*/  @P0 IMAD.MOV.U32 R5, RZ, RZ, R11 ;  /* 0x000000ffff050224 */ /* 0x000fe200078e000b */
[----:B------:R-:W-:Y:S01]  /*4550*/  ISETP.GT.AND P1, PT, R0, 0x8, P1 ;  /* 0x000000080000780c */ /* 0x000fe20000f24270 */
[----:B------:R-:W-:Y:S02]  /*4560*/  BSSY B1, `(.L_x_96) ;  /* 0x0000008000017945 */ /* 0x000fe40003800000 */
[----:B------:R-:W-:Y:S01]  /*4570*/  FMUL R3, R4, R59 ;  /* 0x0000003b04037220 */ /* 0x000fe20000400000 */
[----:B------:R-:W-:-:S03]  /*4580*/  @P0 IMAD.MOV.U32 R4, RZ, RZ, R10 ;  /* 0x000000ffff040224 */ /* 0x000fc600078e000a */
[----:B------:R-:W-:-:S05]  /*4590*/  FFMA R3, R54, R58, R3 ;  /* 0x0000003a36037223 */ /* 0x000fca0000000003 */
[----:B------:R-:W-:-:S05]  /*45a0*/  F2FP.TF32.F32.PACK_B R3, R3 ;  /* 0x00000003ff03723e */ /* 0x000fca00024050ff */
[----:B------:R0:W-:Y:S01]  /*45b0*/  @P0 STG.E desc[UR48][R4.64+0xe0], R3 ;  /* 0x0000e00304000986 */ /* 0x0001e2000c101930 */
[----:B------:R-:W-:Y:S05]  /*45c0*/  @!P1 BRA `(.L_x_97) ;  /* 0x0000000000049947 */ /* 0x000fea0003800000 */
[----:B------:R0:W5:Y:S02]  /*45d0*/  LDG.E.LTC128B R18, desc[UR48][R8.64+0xe4] ;  /* 0x0000e43008127981 */ /* 0x000164000c1e1920 */
.L_x_97:
[----:B------:R-:W-:Y:S05]  /*45e0*/  BSYNC B1 ;  /* 0x0000000000017941 */ /* 0x000fea0003800000 */
.L_x_96:
[----:B------:R-:W-:Y:S05]  /*45f0*/  @!P1 BRA `(.L_x_98) ;  /* 0x0000000800709947 */ /* 0x000fea0003800000 */
[----:B-----5:R-:W-:-:S05]  /*4600*/  LOP3.LUT R18, R18, 0xffffe000, RZ, 0xc0, !PT ;  /* 0xffffe00012127812 */ /* 0x020fca00078ec0ff */
[----:B------:R-:W-:-:S04]  /*4610*/  FMUL R18, R18, R59 ;  /* 0x0000003b12127220 */ /* 0x000fc80000400000 */
[----:B------:R-:W-:-:S05]  /*4620*/  FFMA R55, R55, R58, R18 ;  /* 0x0000003a37377223 */ /* 0x000fca0000000012 */
[----:B------:R-:W-:-:S05]  /*4630*/  F2FP.TF32.F32.PACK_B R55, R55 ;  /* 0x00000037ff37723e */ /* 0x000fca00024050ff */
[----:B------:R0:W-:Y:S01]  /*4640*/  STG.E desc[UR48][R10.64+0xe4], R55 ;  /* 0x0000e4370a007986 */ /* 0x0001e2000c101930 */
[----:B------:R-:W-:Y:S05]  /*4650*/  BRA `(.L_x_98) ;  /* 0x0000000800587947 */ /* 0x000fea0003800000 */
.L_x_37:
[----:B------:R-:W-:Y:S01]  /*4660*/  ISETP.GT.AND P4, PT, R22, 0x1, PT ;  /* 0x000000011600780c */ /* 0x000fe20003f84270 */
[----:B------:R-:W-:Y:S01]  /*4670*/  ULDC.64 UR4, c[0x0][0x5c0] ;  /* 0x0001700000047ab9 */ /* 0x000fe20000000a00 */
[-C--:B------:R-:W-:Y:S01]  /*4680*/  FMUL R3, R24, R58.reuse ;  /* 0x0000003a18037220 */ /* 0x080fe20000400000 */
[----:B------:R-:W-:Y:S01]  /*4690*/  LEA R4, P3, R72, UR4, 0x2 ;  /* 0x0000000448047c11 */ /* 0x000fe2000f8610ff */
[-C--:B------:R-:W-:Y:S01]  /*46a0*/  FMUL R25, R25, R58.reuse ;  /* 0x0000003a19197220 */ /* 0x080fe20000400000 */
[----:B------:R-:W-:Y:S01]  /*46b0*/  ISETP.GT.AND P1, PT, R0, RZ, P4 ;  /* 0x000000ff0000720c */ /* 0x000fe20002724270 */
[-C--:B------:R-:W-:Y:S01]  /*46c0*/  FMUL R9, R26, R58.reuse ;  /* 0x0000003a1a097220 */ /* 0x080fe20000400000 */
[----:B------:R-:W-:Y:S01]  /*46d0*/  LEA.HI.X R5, R72, UR5, R7, 0x2, P3 ;  /* 0x0000000548057c11 */ /* 0x000fe200098f1407 */
[-C--:B------:R-:W-:Y:S01]  /*46e0*/  FMUL R27, R27, R58.reuse ;  /* 0x0000003a1b1b7220 */ /* 0x080fe20000400000 */
[----:B------:R-:W-:Y:S01]  /*46f0*/  F2FP.TF32.F32.PACK_B R3, R3 ;  /* 0x00000003ff03723e */ /* 0x000fe200024050ff */
[-C--:B------:R-:W-:Y:S01]  /*4700*/  FMUL R29, R29, R58.reuse ;  /* 0x0000003a1d1d7220 */ /* 0x080fe20000400000 */
[----:B------:R-:W-:Y:S01]  /*4710*/  F2FP.TF32.F32.PACK_B R25, R25 ;  /* 0x00000019ff19723e */ /* 0x000fe200024050ff */
[----:B------:R-:W-:Y:S01]  /*4720*/  FMUL R31, R31, R58 ;  /* 0x0000003a1f1f7220 */ /* 0x000fe20000400000 */
[C---:B------:R-:W-:Y:S01]  /*4730*/  SHF.L.U64.HI R7, R64.reuse, 0x2, R65 ;  /* 0x0000000240077819 */ /* 0x040fe20000010241 */
[----:B------:R0:W-:Y:S01]  /*4740*/  @P2 STG.E desc[UR48][R4.64], R3 ;  /* 0x0000000304002986 */ /* 0x0001e2000c101930 */
[----:B------:R-:W-:Y:S01]  /*4750*/  LEA R6, P3, R64, R4, 0x2 ;  /* 0x0000000440067211 */ /* 0x000fe200078610ff */
[-C--:B------:R-:W-:Y:S01]  /*4760*/  FMUL R11, R32, R58.reuse ;  /* 0x0000003a200b7220 */ /* 0x080fe20000400000 */
[C---:B------:R-:W-:Y:S01]  /*4770*/  ISETP.GT.AND P2, PT, R22.reuse, 0x8, PT ;  /* 0x000000081600780c */ /* 0x040fe20003f44270 */
[----:B------:R-:W-:Y:S01]  /*4780*/  @P1 STG.E desc[UR48][R4.64+0x4], R25 ;  /* 0x0000041904001986 */ /* 0x000fe2000c101930 */
[----:B------:R-:W-:Y:S01]  /*4790*/  ISETP.GT.AND P1, PT, R22, 0x9, PT ;  /* 0x000000091600780c */ /* 0x000fe20003f24270 */
[----:B------:R-:W-:Y:S01]  /*47a0*/  IMAD.X R7, R7, 0x1, R5, P3 ;  /* 0x0000000107077824 */ /* 0x000fe200018e0605 */
[C---:B------:R-:W-:Y:S01]  /*47b0*/  ISETP.GT.AND P0, PT, R0.reuse, 0x8, P0 ;  /* 0x000000080000780c */ /* 0x040fe20000704270 */
[-C--:B------:R-:W-:Y:S01]  /*47c0*/  FMUL R33, R33, R58.reuse ;  /* 0x0000003a21217220 */ /* 0x080fe20000400000 */
[C---:B------:R-:W-:Y:S01]  /*47d0*/  ISETP.GT.AND P4, PT, R0.reuse, 0x8, P4 ;  /* 0x000000080000780c */ /* 0x040fe20002784270 */
[-C--:B------:R-:W-:Y:S01]  /*47e0*/  FMUL R35, R35, R58.reuse ;  /* 0x0000003a23237220 */ /* 0x080fe20000400000 */
[----:B------:R-:W-:Y:S01]  /*47f0*/  ISETP.GT.AND P5, PT, R0, RZ, P2 ;  /* 0x000000ff0000720c */ /* 0x000fe200017a4270 */
[-C--:B0-----:R-:W-:Y:S01]  /*4800*/  FMUL R3, R28, R58.reuse ;  /* 0x0000003a1c037220 */ /* 0x081fe20000400000 */
[----:B------:R-:W-:Y:S01]  /*4810*/  ISETP.GT.AND P3, PT, R0, RZ, P1 ;  /* 0x000000ff0000720c */ /* 0x000fe20000f64270 */
[-C--:B------:R-:W-:Y:S01]  /*4820*/  FMUL R37, R37, R58.reuse ;  /* 0x0000003a25257220 */ /* 0x080fe20000400000 */
[----:B------:R-:W-:Y:S01]  /*4830*/  F2FP.TF32.F32.PACK_B R9, R9 ;  /* 0x00000009ff09723e */ /* 0x000fe200024050ff */
[-C--:B------:R-:W-:Y:S01]  /*4840*/  FMUL R39, R39, R58.reuse ;  /* 0x0000003a27277220 */ /* 0x080fe20000400000 */
[----:B------:R-:W-:Y:S01]  /*4850*/  F2FP.TF32.F32.PACK_B R27, R27 ;  /* 0x0000001bff1b723e */ /* 0x000fe200024050ff */
[-C--:B------:R-:W-:Y:S01]  /*4860*/  FMUL R41, R41, R58.reuse ;  /* 0x0000003a29297220 */ /* 0x080fe20000400000 */
[----:B------:R-:W-:Y:S01]  /*4870*/  F2FP.TF32.F32.PACK_B R3, R3 ;  /* 0x00000003ff03723e */ /* 0x000fe200024050ff */
[----:B------:R0:W-:Y:S01]  /*4880*/  @P0 STG.E desc[UR48][R6.64], R9 ;  /* 0x0000000906000986 */ /* 0x0001e2000c101930 */
[----:B------:R-:W-:Y:S01]  /*4890*/  F2FP.TF32.F32.PACK_B R29, R29 ;  /* 0x0000001dff1d723e */ /* 0x000fe200024050ff */
[-C--:B------:R-:W-:Y:S01]  /*48a0*/  FMUL R43, R43, R58.reuse ;  /* 0x0000003a2b2b7220 */ /* 0x080fe20000400000 */
[----:B------:R-:W-:Y:S01]  /*48b0*/  ISETP.GT.AND P0, PT, R22, 0x10, PT ;  /* 0x000000101600780c */ /* 0x000fe20003f04270 */
[----:B------:R-:W-:Y:S01]  /*48c0*/  @P4 STG.E desc[UR48][R6.64+0x4], R27 ;  /* 0x0000041b06004986 */ /* 0x000fe2000c101930 */
[C---:B------:R-:W-:Y:S01]  /*48d0*/  ISETP.GT.AND P2, PT, R0.reuse, 0x8, P2 ;  /* 0x000000080000780c */ /* 0x040fe20001744270 */
[-C--:B------:R-:W-:Y:S01]  /*48e0*/  FMUL R45, R45, R58.reuse ;  /* 0x0000003a2d2d7220 */ /* 0x080fe20000400000 */
[C---:B------:R-:W-:Y:S01]  /*48f0*/  ISETP.GT.AND P1, PT, R0.reuse, 0x8, P1 ;  /* 0x000000080000780c */ /* 0x040fe20000f24270 */
[----:B------:R1:W-:Y:S01]  /*4900*/  @P5 STG.E desc[UR48][R4.64+0x20], R3 ;  /* 0x0000200304005986 */ /* 0x0003e2000c101930 */
[----:B------:R-:W-:Y:S01]  /*4910*/  ISETP.GT.AND P5, PT, R0, RZ, P0 ;  /* 0x000000ff0000720c */ /* 0x000fe200007a4270 */
[-C--:B------:R-:W-:Y:S01]  /*4920*/  FMUL R47, R47, R58.reuse ;  /* 0x0000003a2f2f7220 */ /* 0x080fe20000400000 */
[----:B------:R-:W-:Y:S01]  /*4930*/  F2FP.TF32.F32.PACK_B R31, R31 ;  /* 0x0000001fff1f723e */ /* 0x000fe200024050ff */
[----:B------:R-:W-:Y:S01]  /*4940*/  @P3 STG.E desc[UR48][R4.64+0x24], R29 ;  /* 0x0000241d04003986 */ /* 0x000fe2000c101930 */
[----:B------:R-:W-:Y:S01]  /*4950*/  ISETP.GT.AND P3, PT, R22, 0x11, PT ;  /* 0x000000111600780c */ /* 0x000fe20003f64270 */
[-C--:B0-----:R-:W-:Y:S01]  /*4960*/  FMUL R9, R30, R58.reuse ;  /* 0x0000003a1e097220 */ /* 0x081fe20000400000 */
[----:B------:R-:W-:Y:S01]  /*4970*/  F2FP.TF32.F32.PACK_B R11, R11 ;  /* 0x0000000bff0b723e */ /* 0x000fe200024050ff */
[-C--:B------:R-:W-:Y:S01]  /*4980*/  FMUL R49, R49, R58.reuse ;  /* 0x0000003a31317220 */ /* 0x080fe20000400000 */
[----:B------:R-:W-:Y:S01]  /*4990*/  ISETP.GT.AND P4, PT, R0, RZ, P3 ;  /* 0x000000ff0000720c */ /* 0x000fe20001f84270 */
[-C--:B------:R-:W-:Y:S01]  /*49a0*/  FMUL R51, R51, R58.reuse ;  /* 0x0000003a33337220 */ /* 0x080fe20000400000 */
[----:B------:R-:W-:Y:S01]  /*49b0*/  F2FP.TF32.F32.PACK_B R9, R9 ;  /* 0x00000009ff09723e */ /* 0x000fe200024050ff */
[-C--:B-1----:R-:W-:Y:S01]  /*49c0*/  FMUL R3, R34, R58.reuse ;  /* 0x0000003a22037220 */ /* 0x082fe20000400000 */
[----:B------:R-:W-:Y:S01]  /*49d0*/  F2FP.TF32.F32.PACK_B R33, R33 ;  /* 0x00000021ff21723e */ /* 0x000fe200024050ff */
[-C--:B------:R-:W-:Y:S01]  /*49e0*/  FMUL R13, R52, R58.reuse ;  /* 0x0000003a340d7220 */ /* 0x080fe20000400000 */
[----:B------:R-:W-:Y:S01]  /*49f0*/  ISETP.GT.AND P0, PT, R0, 0x8, P0 ;  /* 0x000000080000780c */ /* 0x000fe20000704270 */
[----:B------:R0:W-:Y:S01]  /*4a00*/  @P2 STG.E desc[UR48][R6.64+0x20], R9 ;  /* 0x0000200906002986 */ /* 0x0001e2000c101930 */
[C---:B------:R-:W-:Y:S01]  /*4a10*/  ISETP.GT.AND P2, PT, R22.reuse, 0x19, PT ;  /* 0x000000191600780c */ /* 0x040fe20003f44270 */
[-C--:B------:R-:W-:Y:S01]  /*4a20*/  FMUL R53, R53, R58.reuse ;  /* 0x0000003a35357220 */ /* 0x080fe20000400000 */
[----:B------:R-:W-:Y:S01]  /*4a30*/  F2FP.TF32.F32.PACK_B R3, R3 ;  /* 0x00000003ff03723e */ /* 0x000fe200024050ff */
[----:B------:R-:W-:Y:S01]  /*4a40*/  @P1 STG.E desc[UR48][R6.64+0x24], R31 ;  /* 0x0000241f06001986 */ /* 0x000fe2000c101930 */
[----:B------:R-:W-:Y:S01]  /*4a50*/  ISETP.GT.AND P1, PT, R22, 0x18, PT ;  /* 0x000000181600780c */ /* 0x000fe20003f24270 */
[----:B------:R-:W-:Y:S01]  /*4a60*/  FMUL R55, R55, R58 ;  /* 0x0000003a37377220 */ /* 0x000fe20000400000 */
[----:B------:R-:W-:Y:S01]  /*4a70*/  F2FP.TF32.F32.PACK_B R35, R35 ;  /* 0x00000023ff23723e */ /* 0x000fe200024050ff */
[----:B------:R1:W-:Y:S01]  /*4a80*/  @P5 STG.E desc[UR48][R4.64+0x40], R11 ;  /* 0x0000400b04005986 */ /* 0x0003e2000c101930 */
[----:B------:R-:W-:-:S02]  /*4a90*/  ISETP.GT.AND P5, PT, R0, RZ, P1 ;  /* 0x000000ff0000720c */ /* 0x000fc40000fa4270 */
[----:B------:R-:W-:Y:S01]  /*4aa0*/  F2FP.TF32.F32.PACK_B R37, R37 ;  /* 0x00000025ff25723e */ /* 0x000fe200024050ff */
[----:B------:R-:W-:Y:S01]  /*4ab0*/  @P4 STG.E desc[UR48][R4.64+0x44], R33 ;  /* 0x0000442104004986 */ /* 0x000fe2000c101930 */
[----:B------:R-:W-:Y:S01]  /*4ac0*/  ISETP.GT.AND P4, PT, R0, 0x8, P3 ;  /* 0x000000080000780c */ /* 0x000fe20001f84270 */
[-C--:B0-----:R-:W-:Y:S01]  /*4ad0*/  FMUL R9, R36, R58.reuse ;  /* 0x0000003a24097220 */ /* 0x081fe20000400000 */
[----:B------:R-:W-:Y:S01]  /*4ae0*/  ISETP.GT.AND P3, PT, R0, RZ, P2 ;  /* 0x000000ff0000720c */ /* 0x000fe20001764270 */
[----:B------:R0:W-:Y:S01]  /*4af0*/  @P0 STG.E desc[UR48][R6.64+0x40], R3 ;  /* 0x0000400306000986 */ /* 0x0001e2000c101930 */
[----:B------:R-:W-:Y:S02]  /*4b00*/  ISETP.GT.AND P0, PT, R22, 0x20, PT ;  /* 0x000000201600780c */ /* 0x000fe40003f04270 */
[----:B------:R-:W-:Y:S01]  /*4b10*/  F2FP.TF32.F32.PACK_B R9, R9 ;  /* 0x00000009ff09723e */ /* 0x000fe200024050ff */
[----:B-1----:R-:W-:Y:S01]  /*4b20*/  FMUL R11, R40, R58 ;  /* 0x0000003a280b7220 */ /* 0x002fe20000400000 */
[----:B------:R-:W-:-:S02]  /*4b30*/  ISETP.GT.AND P1, PT, R0, 0x8, P1 ;  /* 0x000000080000780c */ /* 0x000fc40000f24270 */
[----:B------:R-:W-:Y:S02]  /*4b40*/  F2FP.TF32.F32.PACK_B R39, R39 ;  /* 0x00000027ff27723e */ /* 0x000fe400024050ff */
[----:B------:R-:W-:Y:S01]  /*4b50*/  F2FP.TF32.F32.PACK_B R11, R11 ;  /* 0x0000000bff0b723e */ /* 0x000fe200024050ff */
[----:B------:R-:W-:Y:S01]  /*4b60*/  @P4 STG.E desc[UR48][R6.64+0x44], R35 ;  /* 0x0000442306004986 */ /* 0x000fe2000c101930 */
[----:B------:R-:W-:Y:S01]  /*4b70*/  ISETP.GT.AND P4, PT, R0, 0x8, P2 ;  /* 0x000000080000780c */ /* 0x000fe20001784270 */
[----:B0-----:R-:W-:Y:S01]  /*4b80*/  FMUL R3, R38, R58 ;  /* 0x0000003a26037220 */ /* 0x001fe20000400000 */
[----:B------:R-:W-:Y:S01]  /*4b90*/  ISETP.GT.AND P2, PT, R22, 0x21, PT ;  /* 0x000000211600780c */ /* 0x000fe20003f44270 */
[----:B------:R0:W-:Y:S01]  /*4ba0*/  @P5 STG.E desc[UR48][R4.64+0x60], R9 ;  /* 0x0000600904005986 */ /* 0x0001e2000c101930 */
[C---:B------:R-:W-:Y:S02]  /*4bb0*/  ISETP.GT.AND P5, PT, R0.reuse, RZ, P0 ;  /* 0x000000ff0000720c */ /* 0x040fe400007a4270 */
[----:B------:R-:W-:Y:S01]  /*4bc0*/  F2FP.TF32.F32.PACK_B R3, R3 ;  /* 0x00000003ff03723e */ /* 0x000fe200024050ff */
[----:B------:R-:W-:Y:S01]  /*4bd0*/  @P3 STG.E desc[UR48][R4.64+0x64], R37 ;  /* 0x0000642504003986 */ /* 0x000fe2000c101930 */
[----:B------:R-:W-:-:S02]  /*4be0*/  ISETP.GT.AND P3, PT, R0, RZ, P2 ;  /* 0x000000ff0000720c */ /* 0x000fc40001764270 */
[----:B------:R-:W-:Y:S01]  /*4bf0*/  F2FP.TF32.F32.PACK_B R41, R41 ;  /* 0x00000029ff29723e */ /* 0x000fe200024050ff */
[----:B------:R1:W-:Y:S01]  /*4c00*/  @P1 STG.E desc[UR48][R6.64+0x60], R3 ;  /* 0x0000600306001986 */ /* 0x0003e2000c101930 */
[----:B------:R-:W-:Y:S02]  /*4c10*/  ISETP.GT.AND P0, PT, R0, 0x8, P0 ;  /* 0x000000080000780c */ /* 0x000fe40000704270 */
[----:B------:R-:W-:Y:S01]  /*4c20*/  F2FP.TF32.F32.PACK_B R43, R43 ;  /* 0x0000002bff2b723e */ /* 0x000fe200024050ff */
[----:B------:R-:W-:Y:S01]  /*4c30*/  @P4 STG.E desc[UR48][R6.64+0x64], R39 ;  /* 0x0000642706004986 */ /* 0x000fe2000c101930 */
[----:B------:R-:W-:Y:S01]  /*4c40*/  ISETP.GT.AND P4, PT, R22, 0x28, PT ;  /* 0x000000281600780c */ /* 0x000fe20003f84270 */
[----:B0-----:R-:W-:Y:S01]  /*4c50*/  FMUL R9, R44, R58 ;  /* 0x0000003a2c097220 */ /* 0x001fe20000400000 */
[----:B------:R-:W-:Y:S01]  /*4c60*/  F2FP.TF32.F32.PACK_B R45, R45 ;  /* 0x0000002dff2d723e */ /* 0x000fe200024050ff */
[----:B------:R0:W-:Y:S01]  /*4c70*/  @P5 STG.E desc[UR48][R4.64+0x80], R11 ;  /* 0x0000800b04005986 */ /* 0x0001e2000c101930 */
[----:B------:R-:W-:-:S02]  /*4c80*/  ISETP.GT.AND P5, PT, R22, 0x29, PT ;  /* 0x000000291600780c */ /* 0x000fc40003fa4270 */
[----:B------:R-:W-:Y:S01]  /*4c90*/  F2FP.TF32.F32.PACK_B R9, R9 ;  /* 0x00000009ff09723e */ /* 0x000fe200024050ff */
[----:B------:R-:W-:Y:S01]  /*4ca0*/  @P3 STG.E desc[UR48][R4.64+0x84], R41 ;  /* 0x0000842904003986 */ /* 0x000fe2000c101930 */
[----:B------:R-:W-:Y:S01]  /*4cb0*/  ISETP.GT.AND P3, PT, R0, 0x8, P2 ;  /* 0x000000080000780c */ /* 0x000fe20001764270 */
[-C--:B-1----:R-:W-:Y:S01]  /*4cc0*/  FMUL R3, R42, R58.reuse ;  /* 0x0000003a2a037220 */ /* 0x082fe20000400000 */
[C---:B------:R-:W-:Y:S02]  /*4cd0*/  ISETP.GT.AND P2, PT, R0.reuse, RZ, P4 ;  /* 0x000000ff0000720c */ /* 0x040fe40002744270 */
[C---:B------:R-:W-:Y:S02]  /*4ce0*/  ISETP.GT.AND P1, PT, R0.reuse, RZ, P5 ;  /* 0x000000ff0000720c */ /* 0x040fe40002f24270 */
[----:B------:R-:W-:Y:S01]  /*4cf0*/  ISETP.GT.AND P4, PT, R0, 0x8, P4 ;  /* 0x000000080000780c */ /* 0x000fe20002784270 */
[----:B0-----:R-:W-:Y:S01]  /*4d00*/  FMUL R11, R46, R58 ;  /* 0x0000003a2e0b7220 */ /* 0x001fe20000400000 */
[----:B------:R-:W-:-:S02]  /*4d10*/  ISETP.GT.AND P5, PT, R0, 0x8, P5 ;  /* 0x000000080000780c */ /* 0x000fc40002fa4270 */
[----:B------:R-:W-:Y:S02]  /*4d20*/  F2FP.TF32.F32.PACK_B R3, R3 ;  /* 0x00000003ff03723e */ /* 0x000fe400024050ff */
[----:B------:R-:W-:Y:S02]  /*4d30*/  F2FP.TF32.F32.PACK_B R11, R11 ;  /* 0x0000000bff0b723e */ /* 0x000fe400024050ff */
[----:B------:R-:W-:Y:S01]  /*4d40*/  F2FP.TF32.F32.PACK_B R47, R47 ;  /* 0x0000002fff2f723e */ /* 0x000fe200024050ff */
[----:B------:R0:W-:Y:S01]  /*4d50*/  @P0 STG.E desc[UR48][R6.64+0x80], R3 ;  /* 0x0000800306000986 */ /* 0x0001e2000c101930 */
[----:B------:R-:W-:Y:S02]  /*4d60*/  F2FP.TF32.F32.PACK_B R49, R49 ;  /* 0x00000031ff31723e */ /* 0x000fe400024050ff */
[C---:B------:R-:W-:Y:S01]  /*4d70*/  ISETP.GT.AND P0, PT, R22.reuse, 0x39, PT ;  /* 0x000000391600780c */ /* 0x040fe20003f04270 */
[----:B------:R-:W-:Y:S01]  /*4d80*/  @P3 STG.E desc[UR48][R6.64+0x84], R43 ;  /* 0x0000842b06003986 */ /* 0x000fe2000c101930 */
[----:B------:R-:W-:-:S02]  /*4d90*/  ISETP.GT.AND P3, PT, R22, 0x30, PT ;  /* 0x000000301600780c */ /* 0x000fc40003f64270 */
[----:B------:R-:W-:Y:S01]  /*4da0*/  F2FP.TF32.F32.PACK_B R51, R51 ;  /* 0x00000033ff33723e */ /* 0x000fe200024050ff */
[----:B------:R1:W-:Y:S01]  /*4db0*/  @P2 STG.E desc[UR48][R4.64+0xa0], R9 ;  /* 0x0000a00904002986 */ /* 0x0003e2000c101930 */
[----:B------:R-:W-:Y:S02]  /*4dc0*/  ISETP.GT.AND P2, PT, R22, 0x31, PT ;  /* 0x000000311600780c */ /* 0x000fe40003f44270 */
[----:B------:R-:W-:Y:S01]  /*4dd0*/  F2FP.TF32.F32.PACK_B R13, R13 ;  /* 0x0000000dff0d723e */ /* 0x000fe200024050ff */
[----:B------:R-:W-:Y:S01]  /*4de0*/  @P1 STG.E desc[UR48][R4.64+0xa4], R45 ;  /* 0x0000a42d04001986 */ /* 0x000fe2000c101930 */
[----:B0-----:R-:W-:Y:S01]  /*4df0*/  FMUL R3, R48, R58 ;  /* 0x0000003a30037220 */ /* 0x001fe20000400000 */
[----:B------:R-:W-:Y:S02]  /*4e00*/  ISETP.GT.AND P1, PT, R22, 0x38, PT ;  /* 0x000000381600780c */ /* 0x000fe40003f24270 */
[----:B------:R0:W-:Y:S01]  /*4e10*/  @P4 STG.E desc[UR48][R6.64+0xa0], R11 ;  /* 0x0000a00b06004986 */ /* 0x0001e2000c101930 */
[----:B------:R-:W-:-:S02]  /*4e20*/  ISETP.GT.AND P4, PT, R0, RZ, P3 ;  /* 0x000000ff0000720c */ /* 0x000fc40001f84270 */
[----:B------:R-:W-:Y:S01]  /*4e30*/  F2FP.TF32.F32.PACK_B R3, R3 ;  /* 0x00000003ff03723e */ /* 0x000fe200024050ff */
[----:B------:R-:W-:Y:S01]  /*4e40*/  @P5 STG.E desc[UR48][R6.64+0xa4], R47 ;  /* 0x0000a42f06005986 */ /* 0x000fe2000c101930 */
[----:B------:R-:W-:Y:S01]  /*4e50*/  ISETP.GT.AND P5, PT, R0, RZ, P2 ;  /* 0x000000ff0000720c */ /* 0x000fe200017a4270 */
[-C--:B-1----:R-:W-:Y:S01]  /*4e60*/  FMUL R9, R50, R58.reuse ;  /* 0x0000003a32097220 */ /* 0x082fe20000400000 */
[C---:B------:R-:W-:Y:S02]  /*4e70*/  ISETP.GT.AND P3, PT, R0.reuse, 0x8, P3 ;  /* 0x000000080000780c */ /* 0x040fe40001f64270 */
[----:B------:R-:W-:Y:S02]  /*4e80*/  ISETP.GT.AND P2, PT, R0, 0x8, P2 ;  /* 0x000000080000780c */ /* 0x000fe40001744270 */
[----:B------:R-:W-:Y:S01]  /*4e90*/  F2FP.TF32.F32.PACK_B R9, R9 ;  /* 0x00000009ff09723e */ /* 0x000fe200024050ff */
[----:B0-----:R-:W-:Y:S01]  /*4ea0*/  FMUL R11, R54, R58 ;  /* 0x0000003a360b7220 */ /* 0x001fe20000400000 */
[----:B------:R-:W-:Y:S01]  /*4eb0*/  F2FP.TF32.F32.PACK_B R53, R53 ;  /* 0x00000035ff35723e */ /* 0x000fe200024050ff */
[----:B------:R-:W-:Y:S01]  /*4ec0*/  @P4 STG.E desc[UR48][R4.64+0xc0], R3 ;  /* 0x0000c00304004986 */ /* 0x000fe2000c101930 */
[----:B------:R-:W-:-:S02]  /*4ed0*/  ISETP.GT.AND P4, PT, R0, RZ, P1 ;  /* 0x000000ff0000720c */ /* 0x000fc40000f84270 */
[C---:B------:R-:W-:Y:S01]  /*4ee0*/  ISETP.GT.AND P1, PT, R0.reuse, 0x8, P1 ;  /* 0x000000080000780c */ /* 0x040fe20000f24270 */
[----:B------:R-:W-:Y:S01]  /*4ef0*/  @P5 STG.E desc[UR48][R4.64+0xc4], R49 ;  /* 0x0000c43104005986 */ /* 0x000fe2000c101930 */
[C---:B------:R-:W-:Y:S02]  /*4f00*/  ISETP.GT.AND P5, PT, R0.reuse, RZ, P0 ;  /* 0x000000ff0000720c */ /* 0x040fe400007a4270 */
[----:B------:R-:W-:Y:S01]  /*4f10*/  ISETP.GT.AND P0, PT, R0, 0x8, P0 ;  /* 0x000000080000780c */ /* 0x000fe20000704270 */
[----:B------:R-:W-:Y:S01]  /*4f20*/  @P3 STG.E desc[UR48][R6.64+0xc0], R9 ;  /* 0x0000c00906003986 */ /* 0x000fe2000c101930 */
[----:B------:R-:W-:Y:S02]  /*4f30*/  F2FP.TF32.F32.PACK_B R11, R11 ;  /* 0x0000000bff0b723e */ /* 0x000fe400024050ff */
[----:B------:R-:W-:Y:S01]  /*4f40*/  F2FP.TF32.F32.PACK_B R55, R55 ;  /* 0x00000037ff37723e */ /* 0x000fe200024050ff */
[----:B------:R-:W-:Y:S04]  /*4f50*/  @P2 STG.E desc[UR48][R6.64+0xc4], R51 ;  /* 0x0000c43306002986 */ /* 0x000fe8000c101930 */
[----:B------:R-:W-:Y:S04]  /*4f60*/  @P4 STG.E desc[UR48][R4.64+0xe0], R13 ;  /* 0x0000e00d04004986 */ /* 0x000fe8000c101930 */
[----:B------:R0:W-:Y:S02]  /*4f70*/  @P5 STG.E desc[UR48][R4.64+0xe4], R53 ;  /* 0x0000e43504005986 */ /* 0x0001e4000c101930 */
[----:B0-----:R-:W-:-:S02]  /*4f80*/  @P1 IMAD.MOV.U32 R4, RZ, RZ, R6 ;  /* 0x000000ffff041224 */ /* 0x001fc400078e0006 */
[----:B------:R-:W-:-:S05]  /*4f90*/  @P1 IMAD.MOV.U32 R5, RZ, RZ, R7 ;  /* 0x000000ffff051224 */ /* 0x000fca00078e0007 */
[----:B------:R0:W-:Y:S04]  /*4fa0*/  @P1 STG.E desc[UR48][R4.64+0xe0], R11 ;  /* 0x0000e00b04001986 */ /* 0x0001e8000c101930 */
[----:B------:R0:W-:Y:S02]  /*4fb0*/  @P0 STG.E desc[UR48][R6.64+0xe4], R55 ;  /* 0x0000e43706000986 */ /* 0x0001e4000c101930 */
.L_x_98:
[----:B------:R-:W-:Y:S05]  /*4fc0*/  BSYNC B0 ;  /* 0x0000000000007941 */ /* 0x000fea0003800000 */
.L_x_36:
[----:B0-----:R-:W3:Y:S01]  /*4fd0*/  LDL.64 R4, [R1] ;  /* 0x0000000001047983 */ /* 0x001ee20000100a00 */
[----:B------:R-:W-:Y:S01]  /*4fe0*/  ULDC.64 UR4, c[0x0][0x650] ;  /* 0x0001940000047ab9 */ /* 0x000fe20000000a00 */
[----:B------:R-:W-:Y:S02]  /*4ff0*/  IMAD.U32 R0, RZ, RZ, UR45 ;  /* 0x0000002dff007e24 */ /* 0x000fe4000f8e00ff */
[----:B------:R-:W-:Y:S02]  /*5000*/  IMAD.MOV.U32 R22, RZ, RZ, -0x1 ;  /* 0xffffffffff167424 */ /* 0x000fe400078e00ff */
[----:B------:R0:W-:Y:S01]  /*5010*/  SYNCS.ARRIVE.TRANS64.A1T0 RZ, [R0+UR41], RZ ;  /* 0x000000ff00ff79a7 */ /* 0x0001e20008100029 */
[----:B-----5:R-:W-:Y:S02]  /*5020*/  IMAD.MOV.U32 R18, RZ, RZ, -0x1 ;  /* 0xffffffffff127424 */ /* 0x020fe400078e00ff */
[----:B--2---:R-:W-:Y:S01]  /*5030*/  IMAD.MOV.U32 R19, RZ, RZ, -0x1 ;  /* 0xffffffffff137424 */ /* 0x004fe200078e00ff */
[----:B0-----:R-:W-:-:S02]  /*5040*/  PRMT R0, RZ, 0x7610, R0 ;  /* 0x00007610ff007816 */ /* 0x001fc40000000000 */
[----:B---3--:R-:W-:-:S05]  /*5050*/  LEA R16, P0, R4, R16, 0x1 ;  /* 0x0000001004107211 */ /* 0x008fca00078008ff */
[----:B------:R-:W-:Y:S01]  /*5060*/  IMAD.X R17, R68, 0x1, R17, P0 ;  /* 0x0000000144117824 */ /* 0x000fe200000e0611 */
[----:B------:R-:W-:-:S04]  /*5070*/  ISETP.GE.U32.AND P0, PT, R16, UR4, PT ;  /* 0x0000000410007c0c */ /* 0x000fc8000bf06070 */
[----:B------:R-:W-:-:S13]  /*5080*/  ISETP.GE.U32.AND.EX P0, PT, R17, UR5, PT, P0 ;  /* 0x0000000511007c0c */ /* 0x000fda000bf06100 */
[----:B------:R-:W-:Y:S05]  /*5090*/  @P0 BRA `(.L_x_99) ;  /* 0x00000004004c0947 */ /* 0x000fea0003800000 */
[----:B----4-:R-:W0:Y:S01]  /*50a0*/  LDC.64 R10, c[0x0][0x628] ;  /* 0x00018a00ff0a7b82 */ /* 0x010e220000000a00 */
[----:B------:R-:W2:Y:S01]  /*50b0*/  S2R R12, SR_CTAID.X ;  /* 0x00000000000c7919 */ /* 0x000ea20000002500 */
[----:B-1----:R-:W-:Y:S02]  /*50c0*/  IMAD.MOV.U32 R8, RZ, RZ, R16 ;  /* 0x000000ffff087224 */ /* 0x002fe400078e0010 */
[----:B------:R-:W-:Y:S01]  /*50d0*/  IMAD.MOV.U32 R9, RZ, RZ, R17 ;  /* 0x000000ffff097224 */ /* 0x000fe200078e0011 */
[----:B------:R-:W1:Y:S03]  /*50e0*/  S2R R18, SR_CTAID.Y ;  /* 0x0000000000127919 */ /* 0x000e660000002600 */
[----:B------:R-:W3:Y:S08]  /*50f0*/  LDC R0, c[0x0][0x630] ;  /* 0x00018c00ff007b82 */ /* 0x000ef00000000800 */
[----:B------:R-:W4:Y:S01]  /*5100*/  LDC.64 R14, c[0x0][0x620] ;  /* 0x00018800ff0e7b82 */ /* 0x000f220000000a00 */
[----:B0-----:R-:W-:-:S04]  /*5110*/  ISETP.NE.U32.AND P0, PT, R10, RZ, PT ;  /* 0x000000ff0a00720c */ /* 0x001fc80003f05070 */
[----:B------:R-:W-:-:S13]  /*5120*/  ISETP.NE.AND.EX P0, PT, R11, RZ, PT, P0 ;  /* 0x000000ff0b00720c */ /* 0x000fda0003f05300 */
[----:B-1234-:R-:W-:Y:S05]  /*5130*/  @!P0 BRA `(.L_x_100) ;  /* 0x0000000000288947 */ /* 0x01efea0003800000 */
[----:B------:R-:W0:Y:S02]  /*5140*/  LDC R3, c[0x0][0x634] ;  /* 0x00018d00ff037b82 */ /* 0x000e240000000800 */
[----:B0-----:R-:W-:-:S05]  /*5150*/  IADD3 R3, P0, R16, R3, RZ ;  /* 0x0000000310037210 */ /* 0x001fca0007f1e0ff */
        /* <DEDUP_REMOVED lines=8> */
.L_x_100:
[-CC-:B------:R-:W-:Y:S01]  /*51e0*/  SHF.R.U64 R19, R8, R0.reuse, R9.reuse ;  /* 0x0000000008137219 */ /* 0x180fe20000001209 */
[----:B------:R-:W0:Y:S01]  /*51f0*/  LDC.64 R24, c[0x0][0x640] ;  /* 0x00019000ff187b82 */ /* 0x000e220000000a00 */
[----:B------:R-:W-:Y:S01]  /*5200*/  SHF.R.U32.HI R0, RZ, R0, R9 ;  /* 0x00000000ff007219 */ /* 0x000fe20000011609 */
[----:B------:R-:W-:Y:S01]  /*5210*/  ULDC UR4, c[0x0][0x150] ;  /* 0x0000540000047ab9 */ /* 0x000fe20000000800 */
[----:B------:R-:W-:Y:S02]  /*5220*/  IADD3 R3, P0, RZ, -R19, RZ ;  /* 0x80000013ff037210 */ /* 0x000fe40007f1e0ff */
[----:B------:R-:W-:-:S03]  /*5230*/  I2FP.F32.U32 R7, R12 ;  /* 0x0000000c00077245 */ /* 0x000fc60000201000 */
[----:B------:R-:W1:Y:S01]  /*5240*/  LDC R6, c[0x0][0x618] ;  /* 0x00018600ff067b82 */ /* 0x000e620000000800 */
[----:B------:R-:W-:Y:S02]  /*5250*/  IMAD.X R5, RZ, RZ, ~R0, P0 ;  /* 0x000000ffff057224 */ /* 0x000fe400000e0e00 */
[----:B------:R-:W-:Y:S01]  /*5260*/  FMUL R7, R7, UR4 ;  /* 0x0000000407077c20 */ /* 0x000fe20008400000 */
[----:B------:R-:W-:Y:S01]  /*5270*/  ULDC UR4, c[0x0][0x154] ;  /* 0x0000550000047ab9 */ /* 0x000fe20000000800 */
[-C--:B------:R-:W-:Y:S02]  /*5280*/  IMAD R0, R5, R14.reuse, RZ ;  /* 0x0000000e05007224 */ /* 0x080fe400078e02ff */
[C---:B------:R-:W-:Y:S01]  /*5290*/  IMAD.WIDE.U32 R4, R3.reuse, R14, R16 ;  /* 0x0000000e03047225 */ /* 0x040fe200078e0010 */
[----:B------:R-:W2:Y:S01]  /*52a0*/  LDC R8, c[0x0][0x608] ;  /* 0x00018200ff087b82 */ /* 0x000ea20000000800 */
[----:B------:R-:W3:Y:S02]  /*52b0*/  F2I.U32.TRUNC.NTZ R7, R7 ;  /* 0x0000000700077305 */ /* 0x000ee4000020f000 */
[----:B------:R-:W-:Y:S01]  /*52c0*/  IMAD R3, R3, R15, R0 ;  /* 0x0000000f03037224 */ /* 0x000fe200078e0200 */
[----:B------:R-:W-:-:S03]  /*52d0*/  I2FP.F32.U32 R0, R18 ;  /* 0x0000001200007245 */ /* 0x000fc60000201000 */
[----:B------:R-:W-:Y:S01]  /*52e0*/  IMAD.IADD R3, R5, 0x1, R3 ;  /* 0x0000000105037824 */ /* 0x000fe200078e0203 */
[----:B------:R-:W4:Y:S01]  /*52f0*/  LDC R11, c[0x0][0x658] ;  /* 0x00019600ff0b7b82 */ /* 0x000f220000000800 */
[----:B0-----:R-:W-:-:S04]  /*5300*/  ISETP.NE.U32.AND P0, PT, R24, RZ, PT ;  /* 0x000000ff1800720c */ /* 0x001fc80003f05070 */
[----:B------:R-:W-:-:S03]  /*5310*/  ISETP.NE.AND.EX P0, PT, R25, RZ, PT, P0 ;  /* 0x000000ff1900720c */ /* 0x000fc60003f05300 */
[----:B------:R-:W0:Y:S01]  /*5320*/  LDC R9, c[0x0][0x144] ;  /* 0x00005100ff097b82 */ /* 0x000e220000000800 */
[-C--:B-1----:R-:W-:Y:S01]  /*5330*/  SHF.R.U64 R10, R4, R6.reuse, R3 ;  /* 0x00000006040a7219 */ /* 0x082fe20000001203 */
[----:B---3--:R-:W-:Y:S01]  /*5340*/  IMAD.MOV R7, RZ, RZ, -R7 ;  /* 0x000000ffff077224 */ /* 0x008fe200078e0a07 */
[----:B------:R-:W-:Y:S01]  /*5350*/  SHF.R.U32.HI R3, RZ, R6, R3 ;  /* 0x00000006ff037219 */ /* 0x000fe20000011603 */
[----:B------:R-:W-:-:S04]  /*5360*/  FMUL R6, R0, UR4 ;  /* 0x0000000400067c20 */ /* 0x000fc80008400000 */
[----:B------:R-:W1:Y:S01]  /*5370*/  LDC R21, c[0x0][0x148] ;  /* 0x00005200ff157b82 */ /* 0x000e620000000800 */
[----:B------:R3:W0:Y:S01]  /*5380*/  F2I.U32.TRUNC.NTZ R14, R6 ;  /* 0x00000006000e7305 */ /* 0x000622000020f000 */
[-CC-:B--2---:R-:W-:Y:S02]  /*5390*/  SHF.R.U64 R13, R10, R8.reuse, R3.reuse ;  /* 0x000000080a0d7219 */ /* 0x184fe40000001203 */
[----:B------:R-:W-:-:S04]  /*53a0*/  SHF.R.U32.HI R0, RZ, R8, R3 ;  /* 0x00000008ff007219 */ /* 0x000fc80000011603 */
[----:B------:R-:W2:Y:S01]  /*53b0*/  LDC R20, c[0x0][0x648] ;  /* 0x00019200ff147b82 */ /* 0x000ea20000000800 */
[-CC-:B----4-:R-:W-:Y:S02]  /*53c0*/  SHF.R.U64 R15, R13, R11.reuse, R0.reuse ;  /* 0x0000000b0d0f7219 */ /* 0x190fe40000001200 */
[----:B------:R-:W-:-:S03]  /*53d0*/  SHF.R.U32.HI R5, RZ, R11, R0 ;  /* 0x0000000bff057219 */ /* 0x000fc60000011600 */
[----:B------:R-:W-:Y:S02]  /*53e0*/  IMAD.MOV.U32 R4, RZ, RZ, R15 ;  /* 0x000000ffff047224 */ /* 0x000fe400078e000f */
[----:B------:R-:W4:Y:S01]  /*53f0*/  LDC R26, c[0x0][0x638] ;  /* 0x00018e00ff1a7b82 */ /* 0x000f220000000800 */
[----:B0-----:R-:W-:-:S07]  /*5400*/  IMAD R22, R9, R7, R12 ;  /* 0x0000000709167224 */ /* 0x001fce00078e020c */
[----:B------:R-:W0:Y:S08]  /*5410*/  LDC R27, c[0x0][0x610] ;  /* 0x00018400ff1b7b82 */ /* 0x000e300000000800 */
[----:B------:R-:W0:Y:S01]  /*5420*/  LDC R28, c[0x0][0x600] ;  /* 0x00018000ff1c7b82 */ /* 0x000e220000000800 */
[----:B-123--:R-:W-:Y:S05]  /*5430*/  @!P0 BRA `(.L_x_101) ;  /* 0x0000000000288947 */ /* 0x00efea0003800000 */
[----:B------:R-:W1:Y:S02]  /*5440*/  LDC R0, c[0x0][0x64c] ;  /* 0x00019300ff007b82 */ /* 0x000e640000000800 */
[----:B-1----:R-:W-:-:S05]  /*5450*/  IADD3 R3, P0, R15, R0, RZ ;  /* 0x000000000f037210 */ /* 0x002fca0007f1e0ff */
        /* <DEDUP_REMOVED lines=8> */
.L_x_101:
[----:B------:R-:W-:Y:S01]  /*54e0*/  ISETP.NE.AND P0, PT, R2, 0x1, PT ;  /* 0x000000010200780c */ /* 0x000fe20003f05270 */
[----:B------:R-:W-:Y:S01]  /*54f0*/  IMAD.MOV R14, RZ, RZ, -R14 ;  /* 0x000000ffff0e7224 */ /* 0x000fe200078e0a0e */
[----:B------:R-:W-:Y:S02]  /*5500*/  SHF.R.U64 R0, R4, R20, R5 ;  /* 0x0000001404007219 */ /* 0x000fe40000001205 */
[----:B------:R-:W-:Y:S02]  /*5510*/  LOP3.LUT R3, R13, R70, RZ, 0xc0, !PT ;  /* 0x000000460d037212 */ /* 0x000fe400078ec0ff */
[----:B------:R-:W-:Y:S01]  /*5520*/  LOP3.LUT R5, R10, R69, RZ, 0xc0, !PT ;  /* 0x000000450a057212 */ /* 0x000fe200078ec0ff */
[----:B------:R-:W-:Y:S02]  /*5530*/  IMAD.MOV R4, RZ, RZ, -R0 ;  /* 0x000000ffff047224 */ /* 0x000fe400078e0a00 */
[----:B------:R-:W-:Y:S02]  /*5540*/  IMAD R3, R66, R0, R3 ;  /* 0x0000000042037224 */ /* 0x000fe400078e0203 */
[----:B----4-:R-:W-:-:S02]  /*5550*/  IMAD R0, R4, R26, R15 ;  /* 0x0000001a04007224 */ /* 0x010fc400078e020f */
[----:B------:R-:W-:Y:S02]  /*5560*/  @P0 IMAD R22, R21, R14, R18 ;  /* 0x0000000e15160224 */ /* 0x000fe400078e0212 */
[----:B------:R-:W-:Y:S02]  /*5570*/  IMAD.MOV.U32 R4, RZ, RZ, 0x1 ;  /* 0x00000001ff047424 */ /* 0x000fe400078e00ff */
[----:B0-----:R-:W-:Y:S02]  /*5580*/  IMAD R22, R3, R27, R22 ;  /* 0x0000001b03167224 */ /* 0x001fe400078e0216 */
[----:B------:R-:W-:Y:S01]  /*5590*/  IMAD R3, R0, R28, R5 ;  /* 0x0000001c00037224 */ /* 0x000fe200078e0205 */
[----:B------:R-:W-:-:S04]  /*55a0*/  PRMT R0, R4, 0x7610, R0 ;  /* 0x0000761004007816 */ /* 0x000fc80000000000 */
[----:B------:R-:W-:Y:S02]  /*55b0*/  SEL R18, R3, R22, !P0 ;  /* 0x0000001603127207 */ /* 0x000fe40004000000 */
[----:B------:R-:W-:-:S07]  /*55c0*/  SEL R22, R22, R3, !P0 ;  /* 0x0000000316167207 */ /* 0x000fce0004000000 */
.L_x_99:
[----:B------:R-:W-:Y:S01]  /*55d0*/  LOP3.LUT P0, RZ, R0, 0xff, RZ, 0xc0, !PT ;  /* 0x000000ff00ff7812 */ /* 0x000fe2000780c0ff */
[----:B------:R-:W-:Y:S01]  /*55e0*/  UIMAD.WIDE.U32 UR4, UR36, -0x55555555, URZ ;  /* 0xaaaaaaab240478a5 */ /* 0x000fe2000f8e003f */
[----:B------:R-:W-:-:S03]  /*55f0*/  LOP3.LUT R75, R75, 0x1, RZ, 0x3c, !PT ;  /* 0x000000014b4b7812 */ /* 0x000fc600078e3cff */
[----:B------:R-:W-:-:S04]  /*5600*/  USHF.R.U32.HI UR4, URZ, 0x1, UR5 ;  /* 0x000000013f047899 */ /* 0x000fc80008011605 */
[----:B------:R-:W-:-:S04]  /*5610*/  UIMAD UR36, UR4, -0x3, UR36 ;  /* 0xfffffffd042478a4 */ /* 0x000fc8000f8e0224 */
[----:B------:R-:W-:Y:S08]  /*5620*/  @P0 BRA `(.L_x_102) ;  /* 0xffffffc000740947 */ /* 0x000ff0000383ffff */
[----:B------:R-:W-:Y:S05]  /*5630*/  EXIT ;  /* 0x000000000000794d */ /* 0x000fea0003800000 */
.L_x_17:
[----:B------:R-:W-:-:S08]  /*5640*/  ISETP.NE.AND P0, PT, R9, RZ, PT ;  /* 0x000000ff0900720c */ /* 0x000fd00003f05270 */
[----:B0-----:R-:W0:-:S00]  /*5650*/  USETMAXREG.DEALLOC.CTAPOOL 0x28 ;  /* 0x00000028000079c8 */ /* 0x001e0000080e0500 */
[----:B------:R-:W-:Y:S05]  /*5660*/  @P0 EXIT ;  /* 0x000000000000094d */ /* 0x000fea0003800000 */
[----:B0-----:R-:W-:Y:S01]  /*5670*/  LOP3.LUT P0, RZ, R3, 0xff, RZ, 0xc0, !PT ;  /* 0x000000ff03ff7812 */ /* 0x001fe2000780c0ff */
[----:B------:R-:W-:Y:S02]  /*5680*/  IMAD.MOV.U32 R3, RZ, RZ, 0x1 ;  /* 0x00000001ff037424 */ /* 0x000fe400078e00ff */
[----:B------:R-:W-:-:S10]  /*5690*/  IMAD.MOV.U32 R8, RZ, RZ, RZ ;  /* 0x000000ffff087224 */ /* 0x000fd400078e00ff */
[----:B------:R-:W-:Y:S05]  /*56a0*/  @!P0 BRA `(.L_x_103) ;  /* 0x0000000c00b48947 */ /* 0x000fea0003800000 */
[----:B------:R-:W0:Y:S01]  /*56b0*/  S2R R12, SR_CgaCtaId ;  /* 0x00000000000c7919 */ /* 0x000e220000008800 */
[----:B------:R-:W-:Y:S01]  /*56c0*/  LOP3.LUT P0, RZ, R4, 0x1f, RZ, 0xc0, !PT ;  /* 0x0000001f04ff7812 */ /* 0x000fe2000780c0ff */
[----:B------:R-:W-:Y:S01]  /*56d0*/  ULDC UR21, c[0x0][0x658] ;  /* 0x0001960000157ab9 */ /* 0x000fe20000000800 */
[----:B------:R-:W-:Y:S01]  /*56e0*/  UMOV UR4, 0xffffffff ;  /* 0xffffffff00047882 */ /* 0x000fe20000000000 */
[----:B------:R-:W-:Y:S01]  /*56f0*/  BSSY B0, `(.L_x_103) ;  /* 0x00000e8000007945 */ /* 0x000fe20003800000 */
[----:B------:R-:W-:Y:S01]  /*5700*/  USHF.L.U32 UR4, UR4, UR21, URZ ;  /* 0x0000001504047299 */ /* 0x000fe2000800063f */
[C---:B------:R-:W-:Y:S01]  /*5710*/  ISETP.NE.AND P2, PT, R5.reuse, RZ, PT ;  /* 0x000000ff0500720c */ /* 0x040fe20003f45270 */
[----:B------:R-:W-:Y:S01]  /*5720*/  IMAD.MOV.U32 R10, RZ, RZ, 0x1 ;  /* 0x00000001ff0a7424 */ /* 0x000fe200078e00ff */
[----:B------:R-:W-:Y:S01]  /*5730*/  ISETP.NE.OR P0, PT, R5, RZ, !P0 ;  /* 0x000000ff0500720c */ /* 0x000fe20004705670 */
[----:B------:R-:W-:Y:S01]  /*5740*/  IMAD.MOV.U32 R3, RZ, RZ, 0x1 ;  /* 0x00000001ff037424 */ /* 0x000fe200078e00ff */
[----:B------:R-:W-:Y:S01]  /*5750*/  LOP3.LUT R9, R23, 0x2, RZ, 0xfc, !PT ;  /* 0x0000000217097812 */ /* 0x000fe200078efcff */
[----:B------:R-:W-:Y:S01]  /*5760*/  IMAD.MOV.U32 R8, RZ, RZ, RZ ;  /* 0x000000ffff087224 */ /* 0x000fe200078e00ff */
[----:B------:R-:W-:Y:S01]  /*5770*/  ULDC UR13, c[0x0][0x600] ;  /* 0x00018000000d7ab9 */ /* 0x000fe20000000800 */
[----:B------:R-:W-:Y:S01]  /*5780*/  UMOV UR5, 0x1 ;  /* 0x0000000100057882 */ /* 0x000fe20000000000 */
[----:B------:R-:W-:-:S02]  /*5790*/  UIADD3 UR30, UR37, 0x1, URZ ;  /* 0x00000001251e7890 */ /* 0x000fc4000fffe03f */
[----:B------:R-:W-:Y:S02]  /*57a0*/  UIADD3 UR13, UR13, -0x1, URZ ;  /* 0xffffffff0d0d7890 */ /* 0x000fe4000fffe03f */
[----:B------:R-:W-:Y:S02]  /*57b0*/  USHF.L.U32 UR21, UR5, UR21, URZ ;  /* 0x0000001505157299 */ /* 0x000fe4000800063f */
[----:B------:R-:W-:Y:S01]  /*57c0*/  ULOP3.LUT UR29, URZ, UR4, URZ, 0x33, !UPT ;  /* 0x000000043f1d7292 */ /* 0x000fe2000f8e333f */
[----:B------:R-:W-:Y:S01]  /*57d0*/  ULDC.64 UR22, c[0x0][0x198] ;  /* 0x0000660000167ab9 */ /* 0x000fe20000000a00 */
[C---:B0-----:R-:W-:Y:S02]  /*57e0*/  IMAD.SHL.U32 R11, R12.reuse, 0x10, RZ ;  /* 0x000000100c0b7824 */ /* 0x041fe400078e00ff */
[----:B------:R-:W-:-:S03]  /*57f0*/  IMAD.SHL.U32 R12, R12, 0x200, RZ ;  /* 0x000002000c0c7824 */ /* 0x000fc600078e00ff */
[----:B------:R-:W-:Y:S02]  /*5800*/  LOP3.LUT R11, R11, 0x30, RZ, 0xc0, !PT ;  /* 0x000000300b0b7812 */ /* 0x000fe400078ec0ff */
[----:B------:R-:W-:-:S07]  /*5810*/  LOP3.LUT R12, R12, 0x600, RZ, 0xc0, !PT ;  /* 0x000006000c0c7812 */ /* 0x000fce00078ec0ff */
.L_x_115:
[----:B------:R-:W-:-:S03]  /*5820*/  UMOV UR4, 0xffffffff ;  /* 0xffffffff00047882 */ /* 0x000fc60000000000 */
[----:B------:R-:W-:Y:S05]  /*5830*/  BRA.DIV UR4, `(.L_x_104) ;  /* 0x0000001204487947 */ /* 0x000fea000b800000 */
[----:B------:R-:W-:-:S13]  /*5840*/  ELECT P6, URZ, PT ;  /* 0x00000000003f782f */ /* 0x000fda00038c0000 */
.L_x_127:
[----:B------:R-:W0:Y:S01]  /*5850*/  LDC R4, c[0x0][0x28c] ;  /* 0x0000a300ff047b82 */ /* 0x000e220000000800 */
[----:B------:R-:W-:Y:S01]  /*5860*/  BSSY B1, `(.L_x_105) ;  /* 0x000005b000017945 */ /* 0x000fe20003800000 */
[----:B0-----:R-:W-:-:S13]  /*5870*/  ISETP.LT.OR P6, PT, R4, 0x1, !P6 ;  /* 0x000000010400780c */ /* 0x001fda00077c1670 */
[----:B------:R-:W-:Y:S05]  /*5880*/  @P6 BRA `(.L_x_106) ;  /* 0x0000000400606947 */ /* 0x000fea0003800000 */
[----:B------:R-:W-:Y:S02]  /*5890*/  IMAD R18, R18, 0x40, R11 ;  /* 0x0000004012127824 */ /* 0x000fe400078e020b */
[----:B------:R-:W-:Y:S02]  /*58a0*/  IMAD.SHL.U32 R22, R22, 0x40, RZ ;  /* 0x0000004016167824 */ /* 0x000fe400078e00ff */
[----:B------:R-:W-:Y:S02]  /*58b0*/  IMAD.MOV.U32 R15, RZ, RZ, RZ ;  /* 0x000000ffff0f7224 */ /* 0x000fe400078e00ff */
[----:B------:R-:W-:Y:S02]  /*58c0*/  IMAD.U32 R20, RZ, RZ, UR30 ;  /* 0x0000001eff147e24 */ /* 0x000fe4000f8e00ff */
[----:B------:R-:W-:Y:S02]  /*58d0*/  IMAD.MOV.U32 R4, RZ, RZ, R3 ;  /* 0x000000ffff047224 */ /* 0x000fe400078e0003 */
[----:B------:R-:W-:-:S07]  /*58e0*/  IMAD.MOV.U32 R5, RZ, RZ, R8 ;  /* 0x000000ffff057224 */ /* 0x000fce00078e0008 */
.L_x_110:
[----:B------:R-:W0:Y:S01]  /*58f0*/  S2R R7, SR_CgaCtaId ;  /* 0x0000000000077919 */ /* 0x000e220000008800 */
[----:B------:R-:W-:-:S04]  /*5900*/  MOV R6, 0x400 ;  /* 0x0000040000067802 */ /* 0x000fc80000000f00 */
[----:B0-----:R-:W-:Y:S02]  /*5910*/  LEA R14, R7, R6, 0x18 ;  /* 0x00000006070e7211 */ /* 0x001fe400078ec0ff */
[----:B------:R-:W-:Y:S01]  /*5920*/  SHF.L.U32 R6, R4, 0x1f, RZ ;  /* 0x0000001f04067819 */ /* 0x000fe200000006ff */
[----:B------:R-:W0:Y:S02]  /*5930*/  @!P2 LDC R7, c[0x0][0x500] ;  /* 0x00014000ff07ab82 */ /* 0x000e240000000800 */
[----:B------:R-:W-:-:S04]  /*5940*/  IMAD R13, R5, 0x8, R14 ;  /* 0x00000008050d7824 */ /* 0x000fc800078e020e */
[----:B------:R-:W1:Y:S02]  /*5950*/  SYNCS.PHASECHK.TRANS64.TRYWAIT P1, [R13+URZ+0x18], R6 ;  /* 0x000018060d0075a7 */ /* 0x000e64000802017f */
[----:B-1----:R-:W-:Y:S05]  /*5960*/  @!P1 BRA `(.L_x_107) ;  /* 0x00000010001c9947 */ /* 0x002fea0003800000 */
.L_x_128:
[----:B-1----:R-:W-:Y:S01]  /*5970*/  PRMT R6, R9, 0x9910, RZ ;  /* 0x0000991009067816 */ /* 0x002fe200000000ff */
[----:B0-----:R0:W-:Y:S03]  /*5980*/  @!P2 SYNCS.ARRIVE.TRANS64 RZ, [R13+URZ], R7 ;  /* 0x000000070dffa9a7 */ /* 0x0011e6000800003f */
[----:B------:R-:W-:-:S13]  /*5990*/  ISETP.NE.AND P1, PT, R6, 0x2, PT ;  /* 0x000000020600780c */ /* 0x000fda0003f25270 */
[----:B0-----:R-:W-:Y:S05]  /*59a0*/  @P1 BRA `(.L_x_108) ;  /* 0x0000000000041947 */ /* 0x001fea0003800000 */
[----:B------:R-:W-:Y:S01]  /*59b0*/  BPT.TRAP 0x1 ;  /* 0x000000040000795c */ /* 0x000fe20000300000 */
.L_x_108:
[----:B------:R-:W-:Y:S05]  /*59c0*/  @P0 BRA `(.L_x_109) ;  /* 0x0000000000040947 */ /* 0x000fea0003800000 */
[----:B------:R-:W-:Y:S01]  /*59d0*/  BPT.TRAP 0x1 ;  /* 0x000000040000795c */ /* 0x000fe20000300000 */
.L_x_109:
[----:B------:R-:W-:Y:S01]  /*59e0*/  IMAD R6, R5, 0x8000, R14 ;  /* 0x0000800005067824 */ /* 0x000fe200078e020e */
[----:B------:R-:W-:Y:S01]  /*59f0*/  R2UR UR10, R15 ;  /* 0x000000000f0a72ca */ /* 0x000fe200000e0000 */
[----:B------:R-:W-:Y:S01]  /*5a00*/  UIADD3 UR14, UP0, UR22, 0xf0, URZ ;  /* 0x000000f0160e7890 */ /* 0x000fe2000ff1e03f */
[----:B------:R-:W-:Y:S01]  /*5a10*/  R2UR UR9, R13 ;  /* 0x000000000d0972ca */ /* 0x000fe200000e0000 */
[----:B------:R-:W-:Y:S01]  /*5a20*/  VIADD R20, R20, 0xffffffff ;  /* 0xffffffff14147836 */ /* 0x000fe20000000000 */
[----:B------:R-:W-:Y:S01]  /*5a30*/  R2UR UR40, R6 ;  /* 0x00000000062872ca */ /* 0x000fe200000e0000 */
[----:B------:R-:W-:Y:S01]  /*5a40*/  IMAD R6, R5, 0x2000, R12 ;  /* 0x0000200005067824 */ /* 0x000fe200078e020c */
[----:B------:R-:W-:Y:S01]  /*5a50*/  R2UR UR11, R22 ;  /* 0x00000000160b72ca */ /* 0x000fe200000e0000 */
[----:B------:R-:W-:Y:S01]  /*5a60*/  UIADD3.X UR15, URZ, UR23, URZ, UP0, !UPT ;  /* 0x000000173f0f7290 */ /* 0x000fe200087fe43f */
[----:B------:R-:W-:Y:S01]  /*5a70*/  R2UR UR12, R19 ;  /* 0x00000000130c72ca */ /* 0x000fe200000e0000 */
[----:B------:R-:W-:Y:S01]  /*5a80*/  IMAD R6, R6, 0x4, R14 ;  /* 0x0000000406067824 */ /* 0x000fe200078e020e */
[----:B------:R-:W-:Y:S01]  /*5a90*/  R2UR UR35, R18 ;  /* 0x00000000122372ca */ /* 0x000fe200000e0000 */
[----:B------:R-:W-:Y:S01]  /*5aa0*/  UIADD3 UR4, UP1, UR22, 0x1f0, URZ ;  /* 0x000001f016047890 */ /* 0x000fe2000ff3e03f */
[----:B------:R-:W-:Y:S01]  /*5ab0*/  ISETP.GT.AND P3, PT, R20, 0x1, PT ;  /* 0x000000011400780c */ /* 0x000fe20003f64270 */
[----:B------:R-:W-:Y:S01]  /*5ac0*/  UIADD3 UR58, UR10, 0x20, URZ ;  /* 0x000000200a3a7890 */ /* 0x000fe2000fffe03f */
[----:B------:R-:W-:Y:S01]  /*5ad0*/  R2UR UR18, R6 ;  /* 0x00000000061272ca */ /* 0x000fe200000e0000 */
[----:B------:R-:W-:Y:S01]  /*5ae0*/  UIADD3 UR50, UR10, 0x40, URZ ;  /* 0x000000400a327890 */ /* 0x000fe2000fffe03f */
[----:B------:R-:W-:Y:S01]  /*5af0*/  VIADD R5, R5, 0x1 ;  /* 0x0000000105057836 */ /* 0x000fe20000000000 */
[----:B------:R-:W-:Y:S01]  /*5b00*/  UIADD3 UR8, UR40, 0x100, URZ ;  /* 0x0000010028087890 */ /* 0x000fe2000fffe03f */
[----:B------:R-:W-:Y:S01]  /*5b10*/  VIADD R15, R15, 0x80 ;  /* 0x000000800f0f7836 */ /* 0x000fe20000000000 */
[----:B------:R-:W-:-:S02]  /*5b20*/  UIADD3 UR56, UR40, 0x2100, URZ ;  /* 0x0000210028387890 */ /* 0x000fc4000fffe03f */
[----:B------:R-:W-:Y:S01]  /*5b30*/  UIADD3 UR48, UR40, 0x4100, URZ ;  /* 0x0000410028307890 */ /* 0x000fe2000fffe03f */
[C---:B------:R-:W-:Y:S01]  /*5b40*/  ISETP.NE.AND P1, PT, R5.reuse, 0x3, PT ;  /* 0x000000030500780c */ /* 0x040fe20003f25270 */
[----:B------:R-:W-:Y:S02]  /*5b50*/  UIADD3 UR42, UR10, 0x60, URZ ;  /* 0x000000600a2a7890 */ /* 0x000fe4000fffe03f */
[----:B------:R-:W-:Y:S01]  /*5b60*/  UIADD3 UR40, UR40, 0x6100, URZ ;  /* 0x0000610028287890 */ /* 0x000fe2000fffe03f */
[----:B------:R-:W-:Y:S01]  /*5b70*/  SEL R7, RZ, 0x1, P1 ;  /* 0x00000001ff077807 */ /* 0x000fe20000800000 */
[----:B------:R-:W-:Y:S01]  /*5b80*/  UMOV UR6, 0x0 ;  /* 0x0000000000067882 */ /* 0x000fe20000000000 */
[----:B------:R-:W-:Y:S01]  /*5b90*/  UMOV UR7, 0x10000000 ;  /* 0x1000000000077882 */ /* 0x000fe20000000000 */
[----:B------:R-:W-:Y:S01]  /*5ba0*/  UIADD3.X UR5, URZ, UR23, URZ, UP1, !UPT ;  /* 0x000000173f057290 */ /* 0x000fe20008ffe43f */
[----:B------:R0:W-:Y:S01]  /*5bb0*/  UTMALDG.3D [UR8], [UR14], desc[UR6] ;  /* 0x000006080e0075b4 */ /* 0x0001e20008011000 */
[----:B------:R-:W-:Y:S01]  /*5bc0*/  UIADD3 UR32, UR18, 0x18100, URZ ;  /* 0x0001810012207890 */ /* 0x000fe2000fffe03f */
[----:B------:R-:W-:Y:S01]  /*5bd0*/  LOP3.LUT R4, R4, R7, RZ, 0x3c, !PT ;  /* 0x0000000704047212 */ /* 0x000fe200078e3cff */
[----:B------:R-:W-:Y:S01]  /*5be0*/  UIADD3 UR24, UR18, 0x1a100, URZ ;  /* 0x0001a10012187890 */ /* 0x000fe2000fffe03f */
[----:B------:R-:W-:Y:S01]  /*5bf0*/  SEL R5, R5, RZ, P1 ;  /* 0x000000ff05057207 */ /* 0x000fe20000800000 */
[----:B------:R-:W-:Y:S01]  /*5c00*/  UIADD3 UR16, UR18, 0x1c100, URZ ;  /* 0x0001c10012107890 */ /* 0x000fe2000fffe03f */
[----:B------:R-:W-:Y:S01]  /*5c10*/  UMOV UR57, UR9 ;  /* 0x0000000900397c82 */ /* 0x000fe20008000000 */
        /* <DEDUP_REMOVED lines=8> */
[----:B------:R1:W-:Y:S01]  /*5ca0*/  UTMALDG.3D [UR56], [UR14], desc[UR6] ;  /* 0x000006380e0075b4 */ /* 0x0003e20008011000 */
[----:B------:R-:W-:Y:S01]  /*5cb0*/  UMOV UR31, 0xf0000 ;  /* 0x000f0000001f7882 */ /* 0x000fe20000000000 */
[----:B------:R-:W-:Y:S01]  /*5cc0*/  UMOV UR33, UR9 ;  /* 0x0000000900217c82 */ /* 0x000fe20008000000 */
[----:B------:R-:W-:Y:S01]  /*5cd0*/  UMOV UR34, UR10 ;  /* 0x0000000a00227c82 */ /* 0x000fe20008000000 */
[----:B------:R-:W-:Y:S01]  /*5ce0*/  UMOV UR36, UR12 ;  /* 0x0000000c00247c82 */ /* 0x000fe20008000000 */
[----:B------:R-:W-:Y:S01]  /*5cf0*/  UMOV UR25, UR9 ;  /* 0x0000000900197c82 */ /* 0x000fe20008000000 */
[----:B------:R-:W-:Y:S01]  /*5d00*/  UMOV UR27, UR35 ;  /* 0x00000023001b7c82 */ /* 0x000fe20008000000 */
[----:B------:R-:W-:Y:S01]  /*5d10*/  UMOV UR28, UR12 ;  /* 0x0000000c001c7c82 */ /* 0x000fe20008000000 */
[----:B0-----:R-:W-:Y:S01]  /*5d20*/  UIADD3 UR8, UR18, 0x1e100, URZ ;  /* 0x0001e10012087890 */ /* 0x001fe2000fffe03f */
[----:B------:R1:W-:Y:S01]  /*5d30*/  UTMALDG.3D [UR48], [UR14], desc[UR6] ;  /* 0x000006300e0075b4 */ /* 0x0003e20008011000 */
        /* <DEDUP_REMOVED lines=8> */
[----:B------:R1:W-:Y:S01]  /*5dc0*/  UTMALDG.3D.MULTICAST [UR32], [UR4], UR31, desc[UR6] ;  /* 0x00000620040073b4 */ /* 0x0003e2000801181f */
[----:B------:R1:W-:Y:S01]  /*5dd0*/  UTMALDG.3D.MULTICAST [UR24], [UR4], UR31, desc[UR6] ;  /* 0x00000618040073b4 */ /* 0x0003e2000801181f */
[----:B------:R1:W-:Y:S01]  /*5de0*/  UTMALDG.3D.MULTICAST [UR16], [UR4], UR31, desc[UR6] ;  /* 0x00000610040073b4 */ /* 0x0003e2000801181f */
[----:B------:R1:W-:Y:S02]  /*5df0*/  UTMALDG.3D.MULTICAST [UR8], [UR4], UR31, desc[UR6] ;  /* 0x00000608040073b4 */ /* 0x0003e4000801181f */
[----:B-1----:R-:W-:Y:S05]  /*5e00*/  @P3 BRA `(.L_x_110) ;  /* 0xfffffff800b83947 */ /* 0x002fea000383ffff */
.L_x_106:
[----:B------:R-:W-:Y:S05]  /*5e10*/  BSYNC B1 ;  /* 0x0000000000017941 */ /* 0x000fea0003800000 */
.L_x_105:
[----:B------:R-:W2:Y:S01]  /*5e20*/  LDL.64 R24, [R1] ;  /* 0x0000000001187983 */ /* 0x000ea20000100a00 */
[----:B------:R-:W-:Y:S01]  /*5e30*/  LOP3.LUT P4, RZ, R10, 0xff, RZ, 0xc0, !PT ;  /* 0x000000ff0aff7812 */ /* 0x000fe2000788c0ff */
[----:B------:R-:W-:Y:S01]  /*5e40*/  VIADD R7, R8, UR37 ;  /* 0x0000002508077c36 */ /* 0x000fe20008000000 */
[----:B------:R-:W-:Y:S01]  /*5e50*/  ULDC.64 UR4, c[0x0][0x650] ;  /* 0x0001940000047ab9 */ /* 0x000fe20000000a00 */
[----:B------:R-:W-:Y:S01]  /*5e60*/  IMAD.U32 R8, RZ, RZ, UR37 ;  /* 0x00000025ff087e24 */ /* 0x000fe2000f8e00ff */
[----:B------:R-:W-:Y:S01]  /*5e70*/  UISETP.GE.U32.AND UP0, UPT, UR37, 0x3, UPT ;  /* 0x000000032500788c */ /* 0x000fe2000bf06070 */
[----:B------:R-:W-:Y:S01]  /*5e80*/  BSSY B1, `(.L_x_111) ;  /* 0x000006c000017945 */ /* 0x000fe20003800000 */
[----:B------:R-:W-:Y:S01]  /*5e90*/  ISETP.GT.U32.AND P1, PT, R7, 0x2, PT ;  /* 0x000000020700780c */ /* 0x000fe20003f24070 */
[----:B------:R-:W-:Y:S01]  /*5ea0*/  IMAD.MOV.U32 R22, RZ, RZ, -0x1 ;  /* 0xffffffffff167424 */ /* 0x000fe200078e00ff */
[----:B------:R-:W-:Y:S01]  /*5eb0*/  PRMT R10, RZ, 0x7610, R10 ;  /* 0x00007610ff0a7816 */ /* 0x000fe2000000000a */
[----:B------:R-:W-:Y:S01]  /*5ec0*/  IMAD.MOV.U32 R18, RZ, RZ, -0x1 ;  /* 0xffffffffff127424 */ /* 0x000fe200078e00ff */
[----:B------:R-:W-:Y:S01]  /*5ed0*/  ISETP.LT.U32.AND P1, PT, R8, 0x3, P1 ;  /* 0x000000030800780c */ /* 0x000fe20000f21070 */
[----:B------:R-:W-:Y:S01]  /*5ee0*/  IMAD.MOV.U32 R19, RZ, RZ, -0x1 ;  /* 0xffffffffff137424 */ /* 0x000fe200078e00ff */
[----:B------:R-:W-:Y:S01]  /*5ef0*/  PLOP3.LUT P3, PT, PT, PT, UP0, 0x80, 0x0 ;  /* 0x000000000000781c */ /* 0x000fe20003f6f008 */
[----:B------:R-:W0:Y:S01]  /*5f00*/  @P4 S2R R5, SR_CgaCtaId ;  /* 0x0000000000054919 */ /* 0x000e220000008800 */
[----:B------:R-:W-:-:S04]  /*5f10*/  @P4 MOV R4, 0x400 ;  /* 0x0000040000044802 */ /* 0x000fc80000000f00 */
[----:B0-----:R-:W-:Y:S01]  /*5f20*/  @P4 LEA R6, R5, R4, 0x18 ;  /* 0x0000000405064211 */ /* 0x001fe200078ec0ff */
[----:B------:R-:W-:Y:S01]  /*5f30*/  IMAD.WIDE.U32 R4, R7, -0x55555555, RZ ;  /* 0xaaaaaaab07047825 */ /* 0x000fe200078e00ff */
[----:B------:R-:W-:Y:S02]  /*5f40*/  SEL R4, RZ, 0x1, !P1 ;  /* 0x00000001ff047807 */ /* 0x000fe40004800000 */
[----:B------:R0:W-:Y:S02]  /*5f50*/  @P4 SYNCS.ARRIVE.TRANS64.A1T0 RZ, [R6+URZ+0x68], RZ ;  /* 0x000068ff06ff49a7 */ /* 0x0001e4000810003f */
[----:B------:R-:W-:Y:S02]  /*5f60*/  LOP3.LUT R3, R3, R4, RZ, 0x3c, !PT ;  /* 0x0000000403037212 */ /* 0x000fe400078e3cff */
[----:B------:R-:W-:Y:S02]  /*5f70*/  PRMT R4, RZ, 0x7610, R4 ;  /* 0x00007610ff047816 */ /* 0x000fe40000000004 */
[----:B0-----:R-:W-:-:S04]  /*5f80*/  SHF.R.U32.HI R6, RZ, 0x1, R5 ;  /* 0x00000001ff067819 */ /* 0x001fc80000011605 */
[----:B------:R-:W-:Y:S01]  /*5f90*/  @P3 LOP3.LUT R3, R3, 0x1, R6, 0x78, !PT ;  /* 0x0000000103033812 */ /* 0x000fe200078e7806 */
[----:B------:R-:W-:Y:S01]  /*5fa0*/  IMAD R8, R6, -0x3, R7 ;  /* 0xfffffffd06087824 */ /* 0x000fe200078e0207 */
[----:B--2---:R-:W-:-:S04]  /*5fb0*/  IADD3 R16, P4, R16, R24, RZ ;  /* 0x0000001810107210 */ /* 0x004fc80007f9e0ff */
[----:B------:R-:W-:Y:S01]  /*5fc0*/  ISETP.GE.U32.AND P1, PT, R16, UR4, PT ;  /* 0x0000000410007c0c */ /* 0x000fe2000bf26070 */
[----:B------:R-:W-:-:S05]  /*5fd0*/  IMAD.X R17, R17, 0x1, R0, P4 ;  /* 0x0000000111117824 */ /* 0x000fca00020e0600 */
[----:B------:R-:W-:-:S13]  /*5fe0*/  ISETP.GE.U32.AND.EX P1, PT, R17, UR5, PT, P1 ;  /* 0x0000000511007c0c */ /* 0x000fda000bf26110 */
[----:B------:R-:W-:Y:S05]  /*5ff0*/  @P1 BRA `(.L_x_112) ;  /* 0x0000000400501947 */ /* 0x000fea0003800000 */
[----:B------:R-:W0:Y:S01]  /*6000*/  S2R R13, SR_CTAID.X ;  /* 0x00000000000d7919 */ /* 0x000e220000002500 */
[----:B------:R-:W-:Y:S01]  /*6010*/  ULDC.64 UR4, c[0x0][0x628] ;  /* 0x00018a0000047ab9 */ /* 0x000fe20000000a00 */
[----:B------:R-:W-:Y:S01]  /*6020*/  ULDC UR7, c[0x0][0x630] ;  /* 0x00018c0000077ab9 */ /* 0x000fe20000000800 */
[----:B------:R-:W-:Y:S01]  /*6030*/  ISETP.NE.U32.AND P1, PT, RZ, UR4, PT ;  /* 0x00000004ff007c0c */ /* 0x000fe2000bf25070 */
[----:B------:R-:W1:Y:S01]  /*6040*/  S2R R14, SR_CTAID.Y ;  /* 0x00000000000e7919 */ /* 0x000e620000002600 */
[----:B------:R-:W-:Y:S01]  /*6050*/  ULDC UR8, c[0x0][0x150] ;  /* 0x0000540000087ab9 */ /* 0x000fe20000000800 */
[----:B------:R-:W-:Y:S01]  /*6060*/  IMAD.MOV.U32 R4, RZ, RZ, R16 ;  /* 0x000000ffff047224 */ /* 0x000fe200078e0010 */
[----:B------:R-:W-:Y:S01]  /*6070*/  ISETP.NE.AND.EX P1, PT, RZ, UR5, PT, P1 ;  /* 0x00000005ff007c0c */ /* 0x000fe2000bf25310 */
[----:B------:R-:W-:Y:S01]  /*6080*/  IMAD.MOV.U32 R5, RZ, RZ, R17 ;  /* 0x000000ffff057224 */ /* 0x000fe200078e0011 */
[----:B0-----:R-:W-:-:S11]  /*6090*/  I2FP.F32.U32 R18, R13 ;  /* 0x0000000d00127245 */ /* 0x001fd60000201000 */
[----:B------:R-:W-:Y:S05]  /*60a0*/  @!P1 BRA `(.L_x_113) ;  /* 0x0000000000289947 */ /* 0x000fea0003800000 */
[----:B------:R-:W-:Y:S02]  /*60b0*/  ULDC UR6, c[0x0][0x634] ;  /* 0x00018d0000067ab9 */ /* 0x000fe40000000800 */
[----:B------:R-:W-:-:S05]  /*60c0*/  IADD3 R5, P1, R16, UR6, RZ ;  /* 0x0000000610057c10 */ /* 0x000fca000ff3e0ff */
[----:B------:R-:W-:-:S04]  /*60d0*/  IMAD.X R15, RZ, RZ, R17, P1 ;  /* 0x000000ffff0f7224 */ /* 0x000fc800008e0611 */
[----:B------:R-:W-:-:S04]  /*60e0*/  IMAD.WIDE.U32 R6, R15, UR4, RZ ;  /* 0x000000040f067c25 */ /* 0x000fc8000f8e00ff */
[----:B------:R-:W-:-:S04]  /*60f0*/  IMAD.WIDE.U32 R6, P1, R5, UR5, R6 ;  /* 0x0000000505067c25 */ /* 0x000fc8000f820006 */
[----:B------:R-:W-:-:S04]  /*6100*/  IMAD.WIDE.U32 R4, R5, UR4, RZ ;  /* 0x0000000405047c25 */ /* 0x000fc8000f8e00ff */
[----:B------:R-:W-:Y:S01]  /*6110*/  IMAD.MOV.U32 R4, RZ, RZ, R7 ;  /* 0x000000ffff047224 */ /* 0x000fe200078e0007 */
[----:B------:R-:W-:Y:S01]  /*6120*/  IADD3 RZ, P3, R5, R6, RZ ;  /* 0x0000000605ff7210 */ /* 0x000fe20007f7e0ff */
[----:B------:R-:W-:-:S04]  /*6130*/  IMAD.X R5, RZ, RZ, RZ, P1 ;  /* 0x000000ffff057224 */ /* 0x000fc800008e06ff */
[----:B------:R-:W-:-:S08]  /*6140*/  IMAD.WIDE.U32.X R4, R15, UR5, R4, P3 ;  /* 0x000000050f047c25 */ /* 0x000fd000098e0404 */
.L_x_113:
[--C-:B------:R-:W-:Y:S01]  /*6150*/  SHF.R.U64 R19, R4, UR7, R5.reuse ;  /* 0x0000000704137c19 */ /* 0x100fe20008001205 */
[----:B------:R-:W-:Y:S01]  /*6160*/  FMUL R18, R18, UR8 ;  /* 0x0000000812127c20 */ /* 0x000fe20008400000 */
[----:B------:R-:W-:Y:S01]  /*6170*/  SHF.R.U32.HI R4, RZ, UR7, R5 ;  /* 0x00000007ff047c19 */ /* 0x000fe20008011605 */
[----:B------:R-:W0:Y:S01]  /*6180*/  LDC R6, c[0x0][0x144] ;  /* 0x00005100ff067b82 */ /* 0x000e220000000800 */
[----:B------:R-:W-:Y:S01]  /*6190*/  IADD3 R5, P1, RZ, -R19, RZ ;  /* 0x80000013ff057210 */ /* 0x000fe20007f3e0ff */
[----:B------:R-:W-:Y:S01]  /*61a0*/  ULDC UR6, c[0x0][0x154] ;  /* 0x0000550000067ab9 */ /* 0x000fe20000000800 */
[----:B-1----:R-:W-:Y:S01]  /*61b0*/  I2FP.F32.U32 R7, R14 ;  /* 0x0000000e00077245 */ /* 0x002fe20000201000 */
[----:B------:R-:W1:Y:S01]  /*61c0*/  F2I.U32.TRUNC.NTZ R18, R18 ;  /* 0x0000001200127305 */ /* 0x000e62000020f000 */
[----:B------:R-:W-:Y:S01]  /*61d0*/  ULDC.64 UR4, c[0x0][0x620] ;  /* 0x0001880000047ab9 */ /* 0x000fe20000000a00 */
[----:B------:R-:W-:Y:S01]  /*61e0*/  IMAD.X R4, RZ, RZ, ~R4, P1 ;  /* 0x000000ffff047224 */ /* 0x000fe200008e0e04 */
[----:B------:R-:W-:Y:S01]  /*61f0*/  ISETP.NE.AND P4, PT, R2, 0x1, PT ;  /* 0x000000010200780c */ /* 0x000fe20003f85270 */
[----:B------:R-:W-:Y:S01]  /*6200*/  FMUL R20, R7, UR6 ;  /* 0x0000000607147c20 */ /* 0x000fe20008400000 */
[----:B------:R-:W2:Y:S01]  /*6210*/  LDC R21, c[0x0][0x148] ;  /* 0x00005200ff157b82 */ /* 0x000ea20000000800 */
[----:B------:R-:W-:Y:S01]  /*6220*/  IMAD R4, R4, UR4, RZ ;  /* 0x0000000404047c24 */ /* 0x000fe2000f8e02ff */
[----:B------:R-:W-:-:S02]  /*6230*/  ULDC.64 UR6, c[0x0][0x640] ;  /* 0x0001900000067ab9 */ /* 0x000fc40000000a00 */
[----:B------:R-:W-:Y:S01]  /*6240*/  ISETP.NE.U32.AND P1, PT, RZ, UR6, PT ;  /* 0x00000006ff007c0c */ /* 0x000fe2000bf25070 */
[----:B------:R-:W3:Y:S01]  /*6250*/  F2I.U32.TRUNC.NTZ R20, R20 ;  /* 0x0000001400147305 */ /* 0x000ee2000020f000 */
[C---:B------:R-:W-:Y:S02]  /*6260*/  IMAD R7, R5.reuse, UR5, R4 ;  /* 0x0000000505077c24 */ /* 0x040fe4000f8e0204 */
[----:B------:R-:W-:Y:S01]  /*6270*/  IMAD.WIDE.U32 R4, R5, UR4, R16 ;  /* 0x0000000405047c25 */ /* 0x000fe2000f8e0010 */
[----:B------:R-:W-:Y:S01]  /*6280*/  ULDC UR4, c[0x0][0x618] ;  /* 0x0001860000047ab9 */ /* 0x000fe20000000800 */
[----:B------:R-:W-:Y:S02]  /*6290*/  ISETP.NE.AND.EX P1, PT, RZ, UR7, PT, P1 ;  /* 0x00000007ff007c0c */ /* 0x000fe4000bf25310 */
[----:B------:R-:W-:Y:S02]  /*62a0*/  IMAD.IADD R5, R5, 0x1, R7 ;  /* 0x0000000105057824 */ /* 0x000fe400078e0207 */
[----:B-1----:R-:W-:-:S03]  /*62b0*/  IMAD.MOV R18, RZ, RZ, -R18 ;  /* 0x000000ffff127224 */ /* 0x002fc600078e0a12 */
[----:B------:R-:W-:Y:S01]  /*62c0*/  SHF.R.U64 R15, R4, UR4, R5 ;  /* 0x00000004040f7c19 */ /* 0x000fe20008001205 */
[----:B0-----:R-:W-:Y:S01]  /*62d0*/  IMAD R13, R6, R18, R13 ;  /* 0x00000012060d7224 */ /* 0x001fe200078e020d */
[----:B------:R-:W-:Y:S01]  /*62e0*/  SHF.R.U32.HI R4, RZ, UR4, R5 ;  /* 0x00000004ff047c19 */ /* 0x000fe20008011605 */
[----:B------:R-:W-:Y:S01]  /*62f0*/  ULDC UR4, c[0x0][0x608] ;  /* 0x0001820000047ab9 */ /* 0x000fe20000000800 */
[----:B---3--:R-:W-:Y:S02]  /*6300*/  IMAD.MOV R6, RZ, RZ, -R20 ;  /* 0x000000ffff067224 */ /* 0x008fe400078e0a14 */
[--C-:B------:R-:W-:Y:S02]  /*6310*/  SHF.R.U64 R18, R15, UR4, R4.reuse ;  /* 0x000000040f127c19 */ /* 0x100fe40008001204 */
[----:B------:R-:W-:Y:S01]  /*6320*/  SHF.R.U32.HI R5, RZ, UR4, R4 ;  /* 0x00000004ff057c19 */ /* 0x000fe20008011604 */
[----:B------:R-:W-:Y:S01]  /*6330*/  ULDC UR4, c[0x0][0x658] ;  /* 0x0001960000047ab9 */ /* 0x000fe20000000800 */
[----:B--2---:R-:W-:-:S02]  /*6340*/  @P4 IMAD R13, R21, R6, R14 ;  /* 0x00000006150d4224 */ /* 0x004fc400078e020e */
[--C-:B------:R-:W-:Y:S02]  /*6350*/  SHF.R.U64 R14, R18, UR4, R5.reuse ;  /* 0x00000004120e7c19 */ /* 0x100fe40008001205 */
[----:B------:R-:W-:-:S03]  /*6360*/  SHF.R.U32.HI R21, RZ, UR4, R5 ;  /* 0x00000004ff157c19 */ /* 0x000fc60008011605 */
[----:B------:R-:W-:Y:S02]  /*6370*/  IMAD.MOV.U32 R6, RZ, RZ, R14 ;  /* 0x000000ffff067224 */ /* 0x000fe400078e000e */
[----:B------:R-:W-:Y:S01]  /*6380*/  IMAD.MOV.U32 R5, RZ, RZ, R21 ;  /* 0x000000ffff057224 */ /* 0x000fe200078e0015 */
[----:B------:R-:W-:Y:S06]  /*6390*/  @!P1 BRA `(.L_x_114) ;  /* 0x00000000002c9947 */ /* 0x000fec0003800000 */
        /* <DEDUP_REMOVED lines=9> */
[----:B------:R-:W-:-:S04]  /*6430*/  IMAD.WIDE.U32.X R4, R21, UR7, R4, P3 ;  /* 0x0000000715047c25 */ /* 0x000fc800098e0404 */
[----:B------:R-:W-:-:S07]  /*6440*/  IMAD.MOV.U32 R6, RZ, RZ, R4 ;  /* 0x000000ffff067224 */ /* 0x000fce00078e0004 */
.L_x_114:
[----:B------:R-:W-:Y:S01]  /*6450*/  ULDC UR4, c[0x0][0x648] ;  /* 0x0001920000047ab9 */ /* 0x000fe20000000800 */
[----:B------:R-:W-:Y:S01]  /*6460*/  LOP3.LUT R4, R18, UR29, RZ, 0xc0, !PT ;  /* 0x0000001d12047c12 */ /* 0x000fe2000f8ec0ff */
[----:B------:R-:W-:Y:S01]  /*6470*/  ULDC UR5, c[0x0][0x610] ;  /* 0x0001840000057ab9 */ /* 0x000fe20000000800 */
[----:B------:R-:W-:Y:S01]  /*6480*/  SHF.R.U64 R5, R6, UR4, R5 ;  /* 0x0000000406057c19 */ /* 0x000fe20008001205 */
[----:B------:R-:W-:Y:S01]  /*6490*/  ULDC UR4, c[0x0][0x638] ;  /* 0x00018e0000047ab9 */ /* 0x000fe20000000800 */
[----:B------:R-:W-:-:S03]  /*64a0*/  LOP3.LUT R15, R15, UR13, RZ, 0xc0, !PT ;  /* 0x0000000d0f0f7c12 */ /* 0x000fc6000f8ec0ff */
[----:B------:R-:W-:Y:S02]  /*64b0*/  IMAD.MOV R7, RZ, RZ, -R5 ;  /* 0x000000ffff077224 */ /* 0x000fe400078e0a05 */
[----:B------:R-:W-:Y:S02]  /*64c0*/  IMAD R4, R5, UR21, R4 ;  /* 0x0000001505047c24 */ /* 0x000fe4000f8e0204 */
[----:B------:R-:W-:Y:S01]  /*64d0*/  IMAD R14, R7, UR4, R14 ;  /* 0x00000004070e7c24 */ /* 0x000fe2000f8e020e */
[----:B------:R-:W-:Y:S01]  /*64e0*/  ULDC UR4, c[0x0][0x600] ;  /* 0x0001800000047ab9 */ /* 0x000fe20000000800 */
[----:B------:R-:W-:Y:S02]  /*64f0*/  IMAD R13, R4, UR5, R13 ;  /* 0x00000005040d7c24 */ /* 0x000fe4000f8e020d */
[----:B------:R-:W-:Y:S02]  /*6500*/  IMAD R14, R14, UR4, R15 ;  /* 0x000000040e0e7c24 */ /* 0x000fe4000f8e020f */
[----:B------:R-:W-:-:S03]  /*6510*/  IMAD.MOV.U32 R4, RZ, RZ, 0x1 ;  /* 0x00000001ff047424 */ /* 0x000fc600078e00ff */
[----:B------:R-:W-:Y:S02]  /*6520*/  SEL R18, R14, R13, !P4 ;  /* 0x0000000d0e127207 */ /* 0x000fe40006000000 */
[----:B------:R-:W-:-:S07]  /*6530*/  SEL R22, R13, R14, !P4 ;  /* 0x0000000e0d167207 */ /* 0x000fce0006000000 */
.L_x_112:
[----:B------:R-:W-:Y:S05]  /*6540*/  BSYNC B1 ;  /* 0x0000000000017941 */ /* 0x000fea0003800000 */
.L_x_111:
[----:B------:R-:W-:-:S13]  /*6550*/  LOP3.LUT P1, RZ, R4, 0xff, RZ, 0xc0, !PT ;  /* 0x000000ff04ff7812 */ /* 0x000fda000782c0ff */
[----:B------:R-:W-:Y:S05]  /*6560*/  @P1 BRA `(.L_x_115) ;  /* 0xfffffff000ac1947 */ /* 0x000fea000383ffff */
[----:B------:R-:W-:Y:S05]  /*6570*/  BSYNC B0 ;  /* 0x0000000000007941 */ /* 0x000fea0003800000 */
.L_x_103:
[----:B------:R-:W-:-:S03]  /*6580*/  UMOV UR4, 0xffffffff ;  /* 0xffffffff00047882 */ /* 0x000fc60000000000 */
[----:B------:R-:W-:Y:S05]  /*6590*/  BRA.DIV UR4, `(.L_x_116) ;  /* 0x0000000604247947 */ /* 0x000fea000b800000 */
[----:B------:R-:W-:-:S13]  /*65a0*/  ELECT P6, URZ, PT ;  /* 0x00000000003f782f */ /* 0x000fda00038c0000 */
.L_x_131:
[----:B------:R-:W-:Y:S04]  /*65b0*/  BSSY B0, `(.L_x_117) ;  /* 0x0000022000007945 */ /* 0x000fe80003800000 */
[----:B------:R-:W-:Y:S05]  /*65c0*/  @!P6 BRA `(.L_x_118) ;  /* 0x000000000080e947 */ /* 0x000fea0003800000 */
[----:B------:R-:W-:-:S04]  /*65d0*/  LOP3.LUT R23, R23, 0x2, RZ, 0xfc, !PT ;  /* 0x0000000217177812 */ /* 0x000fc800078efcff */
[----:B------:R-:W-:-:S13]  /*65e0*/  ISETP.NE.AND P0, PT, R23, 0x3, PT ;  /* 0x000000031700780c */ /* 0x000fda0003f05270 */
[----:B------:R-:W-:Y:S05]  /*65f0*/  @!P0 BRA `(.L_x_119) ;  /* 0x0000000000048947 */ /* 0x000fea0003800000 */
[----:B------:R-:W-:Y:S01]  /*6600*/  BPT.TRAP 0x1 ;  /* 0x000000040000795c */ /* 0x000fe20000300000 */
.L_x_119:
[----:B------:R-:W0:Y:S01]  /*6610*/  S2R R5, SR_CgaCtaId ;  /* 0x0000000000057919 */ /* 0x000e220000008800 */
[----:B------:R-:W-:Y:S02]  /*6620*/  MOV R0, 0x400 ;  /* 0x0000040000007802 */ /* 0x000fe40000000f00 */
[----:B------:R-:W-:Y:S02]  /*6630*/  SHF.L.U32 R2, R3, 0x1f, RZ ;  /* 0x0000001f03027819 */ /* 0x000fe400000006ff */
[----:B0-----:R-:W-:-:S05]  /*6640*/  LEA R5, R5, R0, 0x18 ;  /* 0x0000000005057211 */ /* 0x001fca00078ec0ff */
[----:B------:R-:W-:-:S04]  /*6650*/  VIADD R5, R5, 0x18 ;  /* 0x0000001805057836 */ /* 0x000fc80000000000 */
[C---:B------:R-:W-:Y:S02]  /*6660*/  IMAD R7, R8.reuse, 0x8, R5 ;  /* 0x0000000808077824 */ /* 0x040fe400078e0205 */
[----:B------:R-:W-:Y:S02]  /*6670*/  VIADD R8, R8, 0x1 ;  /* 0x0000000108087836 */ /* 0x000fe40000000000 */
[----:B------:R-:W0:Y:S03]  /*6680*/  SYNCS.PHASECHK.TRANS64.TRYWAIT P0, [R7+URZ], R2 ;  /* 0x00000002070075a7 */ /* 0x000e26000800017f */
[----:B------:R-:W-:-:S04]  /*6690*/  ISETP.NE.AND P1, PT, R8, 0x3, PT ;  /* 0x000000030800780c */ /* 0x000fc80003f25270 */
[----:B------:R-:W-:Y:S02]  /*66a0*/  SEL R0, RZ, 0x1, P1 ;  /* 0x00000001ff007807 */ /* 0x000fe40000800000 */
[----:B------:R-:W-:Y:S02]  /*66b0*/  SEL R8, R8, RZ, P1 ;  /* 0x000000ff08087207 */ /* 0x000fe40000800000 */
[----:B------:R-:W-:-:S03]  /*66c0*/  LOP3.LUT R9, R3, R0, RZ, 0x3c, !PT ;  /* 0x0000000003097212 */ /* 0x000fc600078e3cff */
[----:B------:R-:W-:Y:S01]  /*66d0*/  IMAD R4, R8, 0x8, R5 ;  /* 0x0000000808047824 */ /* 0x000fe200078e0205 */
[----:B------:R-:W-:Y:S01]  /*66e0*/  SHF.L.U32 R3, R9, 0x1f, RZ ;  /* 0x0000001f09037819 */ /* 0x000fe200000006ff */
[----:B0-----:R-:W-:Y:S06]  /*66f0*/  @!P0 BRA `(.L_x_120) ;  /* 0x0000000000ec8947 */ /* 0x001fec0003800000 */
.L_x_132:
[----:B------:R-:W1:Y:S01]  /*6700*/  SYNCS.PHASECHK.TRANS64.TRYWAIT P0, [R4+URZ], R3 ;  /* 0x00000003040075a7 */ /* 0x000e62000800017f */
[----:B------:R-:W-:-:S05]  /*6710*/  VIADD R0, R8, 0x1 ;  /* 0x0000000108007836 */ /* 0x000fca0000000000 */
[----:B------:R-:W-:-:S04]  /*6720*/  ISETP.NE.AND P1, PT, R0, 0x3, PT ;  /* 0x000000030000780c */ /* 0x000fc80003f25270 */
[----:B0-----:R-:W-:Y:S02]  /*6730*/  SEL R2, RZ, 0x1, P1 ;  /* 0x00000001ff027807 */ /* 0x001fe40000800000 */
[----:B------:R-:W-:Y:S02]  /*6740*/  SEL R0, R0, RZ, P1 ;  /* 0x000000ff00007207 */ /* 0x000fe40000800000 */
[----:B------:R-:W-:Y:S01]  /*6750*/  LOP3.LUT R2, R9, R2, RZ, 0x3c, !PT ;  /* 0x0000000209027212 */ /* 0x000fe200078e3cff */
[----:B-1----:R-:W-:Y:S06]  /*6760*/  @!P0 BRA `(.L_x_121) ;  /* 0x0000000000e48947 */ /* 0x002fec0003800000 */
.L_x_133:
[----:B------:R-:W-:Y:S01]  /*6770*/  IMAD R5, R0, 0x8, R5 ;  /* 0x0000000800057824 */ /* 0x000fe200078e0205 */
[----:B------:R-:W-:-:S07]  /*6780*/  SHF.L.U32 R0, R2, 0x1f, RZ ;  /* 0x0000001f02007819 */ /* 0x000fce00000006ff */
.L_x_122:
[----:B-1----:R1:W2:Y:S02]  /*6790*/  SYNCS.PHASECHK.TRANS64.TRYWAIT P0, [R5+URZ], R0 ;  /* 0x00000000050075a7 */ /* 0x0022a4000800017f */
[----:B--2---:R-:W-:Y:S05]  /*67a0*/  @!P0 NANOSLEEP.SYNCS 0x989680 ;  /* 0x009896800000895d */ /* 0x004fea0003900000 */
[----:B------:R-:W2:Y:S02]  /*67b0*/  @!P0 SYNCS.PHASECHK.TRANS64 P0, [R5+URZ], R0 ;  /* 0x00000000050085a7 */ /* 0x000ea4000800007f */
[----:B--2---:R-:W-:Y:S05]  /*67c0*/  @!P0 BRA `(.L_x_122) ;  /* 0xfffffffc00f08947 */ /* 0x004fea000383ffff */
.L_x_118:
[----:B------:R-:W-:Y:S05]  /*67d0*/  BSYNC B0 ;  /* 0x0000000000007941 */ /* 0x000fea0003800000 */
.L_x_117:
[----:B------:R-:W-:Y:S05]  /*67e0*/  EXIT ;  /* 0x000000000000794d */ /* 0x000fea0003800000 */
.L_x_19:
[----:B0-----:R-:W-:-:S04]  /*67f0*/  IMAD.U32 R3, RZ, RZ, UR43 ;  /* 0x0000002bff037e24 */ /* 0x001fc8000f8e00ff */
[----:B------:R0:W1:Y:S03]  /*6800*/  SYNCS.PHASECHK.TRANS64.TRYWAIT P0, [R3+URZ+-0x8], R0 ;  /* 0xfffff800030075a7 */ /* 0x000066000800017f */
[----:B-1----:R-:W-:Y:S05]  /*6810*/  @!P0 NANOSLEEP.SYNCS 0x989680 ;  /* 0x009896800000895d */ /* 0x002fea0003900000 */
[----:B------:R-:W1:Y:S02]  /*6820*/  @!P0 SYNCS.PHASECHK.TRANS64 P0, [R3+URZ+-0x8], R0 ;  /* 0xfffff800030085a7 */ /* 0x000e64000800007f */
[----:B-1----:R-:W-:Y:S05]  /*6830*/  @!P0 BRA `(.L_x_19) ;  /* 0xfffffffc00ec8947 */ /* 0x002fea000383ffff */
[----:B------:R-:W-:Y:S05]  /*6840*/  BRA `(.L_x_123) ;  /* 0xffffffac00f87947 */ /* 0x000fea000383ffff */
.L_x_24:
[----:B-1----:R1:W2:Y:S02]  /*6850*/  SYNCS.PHASECHK.TRANS64.TRYWAIT P1, [R3+URZ], R0 ;  /* 0x00000000030075a7 */ /* 0x0022a4000802017f */
[----:B--2---:R-:W-:Y:S05]  /*6860*/  @!P1 NANOSLEEP.SYNCS 0x989680 ;  /* 0x009896800000995d */ /* 0x004fea0003900000 */
[----:B------:R-:W2:Y:S02]  /*6870*/  @!P1 SYNCS.PHASECHK.TRANS64 P1, [R3+URZ], R0 ;  /* 0x00000000030095a7 */ /* 0x000ea4000802007f */
[----:B--2---:R-:W-:Y:S05]  /*6880*/  @!P1 BRA `(.L_x_24) ;  /* 0xfffffffc00f09947 */ /* 0x004fea000383ffff */
[----:B------:R-:W-:Y:S05]  /*6890*/  BRA `(.L_x_23) ;  /* 0xffffffb000647947 */ /* 0x000fea000383ffff */
.L_x_29:
[----:B-1----:R-:W-:-:S04]  /*68a0*/  IMAD.U32 R5, RZ, RZ, UR5 ;  /* 0x00000005ff057e24 */ /* 0x002fc8000f8e00ff */
[----:B------:R1:W2:Y:S03]  /*68b0*/  SYNCS.PHASECHK.TRANS64.TRYWAIT P1, [R5+URZ], R4 ;  /* 0x00000004050075a7 */ /* 0x0002a6000802017f */
[----:B--2---:R-:W-:Y:S05]  /*68c0*/  @!P1 NANOSLEEP.SYNCS 0x989680 ;  /* 0x009896800000995d */ /* 0x004fea0003900000 */
[----:B------:R-:W2:Y:S02]  /*68d0*/  @!P1 SYNCS.PHASECHK.TRANS64 P1, [R5+URZ], R4 ;  /* 0x00000004050095a7 */ /* 0x000ea4000802007f */
[----:B--2---:R-:W-:Y:S05]  /*68e0*/  @!P1 BRA `(.L_x_29) ;  /* 0xfffffffc00ec9947 */ /* 0x004fea000383ffff */
[----:B------:R-:W-:Y:S05]  /*68f0*/  BRA `(.L_x_28) ;  /* 0xffffffb8006c7947 */ /* 0x000fea000383ffff */
.L_x_35:
[----:B0-----:R-:W-:-:S04]  /*6900*/  IMAD.U32 R3, RZ, RZ, UR43 ;  /* 0x0000002bff037e24 */ /* 0x001fc8000f8e00ff */
[----:B------:R0:W1:Y:S03]  /*6910*/  SYNCS.PHASECHK.TRANS64.TRYWAIT P0, [R3+URZ+0x8], R0 ;  /* 0x00000800030075a7 */ /* 0x000066000800017f */
[----:B-1----:R-:W-:Y:S05]  /*6920*/  @!P0 NANOSLEEP.SYNCS 0x989680 ;  /* 0x009896800000895d */ /* 0x002fea0003900000 */
[----:B------:R-:W1:Y:S02]  /*6930*/  @!P0 SYNCS.PHASECHK.TRANS64 P0, [R3+URZ+0x8], R0 ;  /* 0x00000800030085a7 */ /* 0x000e64000800007f */
[----:B-1----:R-:W-:Y:S05]  /*6940*/  @!P0 BRA `(.L_x_35) ;  /* 0xfffffffc00ec8947 */ /* 0x002fea000383ffff */
[----:B------:R-:W-:Y:S05]  /*6950*/  BRA `(.L_x_124) ;  /* 0xffffffc000fc7947 */ /* 0x000fea000383ffff */
.L_x_104:
[----:B------:R-:W-:Y:S01]  /*6960*/  BSSY B1, `(.L_x_125) ;  /* 0x0000006000017945 */ /* 0x000fe20003800000 */
[----:B------:R-:W-:-:S07]  /*6970*/  IMAD.MOV.U32 R15, RZ, RZ, -0x1 ;  /* 0xffffffffff0f7424 */ /* 0x000fce00078e00ff */
[----:B-----5:R-:W-:Y:S05]  /*6980*/  WARPSYNC.COLLECTIVE R15, `(.L_x_126) ;  /* 0x000000000f0c7348 */ /* 0x020fea0003c00000 */
[----:B------:R-:W-:Y:S02]  /*6990*/  ELECT P6, UR62, PT ;  /* 0x00000000003e782f */ /* 0x000fe400038c0000 */
[----:B------:R-:W-:Y:S01]  /*69a0*/  MOV R14, UR62 ;  /* 0x0000003e000e7c02 */ /* 0x000fe20008000f00 */
[----:B-----5:R-:W-:Y:S10]  /*69b0*/  ENDCOLLECTIVE ;  /* 0x000000000000791b */ /* 0x020ff40003800000 */
.L_x_126:
[----:B------:R-:W-:Y:S05]  /*69c0*/  BSYNC B1 ;  /* 0x0000000000017941 */ /* 0x000fea0003800000 */
.L_x_125:
[----:B------:R-:W-:Y:S05]  /*69d0*/  BRA `(.L_x_127) ;  /* 0xffffffec009c7947 */ /* 0x000fea000383ffff */
.L_x_107:
[----:B-1----:R1:W2:Y:S02]  /*69e0*/  SYNCS.PHASECHK.TRANS64.TRYWAIT P1, [R13+URZ+0x18], R6 ;  /* 0x000018060d0075a7 */ /* 0x0022a4000802017f */
[----:B--2---:R-:W-:Y:S05]  /*69f0*/  @!P1 NANOSLEEP.SYNCS 0x989680 ;  /* 0x009896800000995d */ /* 0x004fea0003900000 */
[----:B------:R-:W2:Y:S02]  /*6a00*/  @!P1 SYNCS.PHASECHK.TRANS64 P1, [R13+URZ+0x18], R6 ;  /* 0x000018060d0095a7 */ /* 0x000ea4000802007f */
[----:B--2---:R-:W-:Y:S05]  /*6a10*/  @!P1 BRA `(.L_x_107) ;  /* 0xfffffffc00f09947 */ /* 0x004fea000383ffff */
[----:B------:R-:W-:Y:S05]  /*6a20*/  BRA `(.L_x_128) ;  /* 0xffffffec00d07947 */ /* 0x000fea000383ffff */
.L_x_116:
[----:B------:R-:W-:Y:S01]  /*6a30*/  BSSY B0, `(.L_x_129) ;  /* 0x0000006000007945 */ /* 0x000fe20003800000 */
[----:B------:R-:W-:-:S07]  /*6a40*/  IMAD.MOV.U32 R15, RZ, RZ, -0x1 ;  /* 0xffffffffff0f7424 */ /* 0x000fce00078e00ff */
[----:B-----5:R-:W-:Y:S05]  /*6a50*/  WARPSYNC.COLLECTIVE R15, `(.L_x_130) ;  /* 0x000000000f0c7348 */ /* 0x020fea0003c00000 */
[----:B------:R-:W-:Y:S02]  /*6a60*/  ELECT P6, UR62, PT ;  /* 0x00000000003e782f */ /* 0x000fe400038c0000 */
[----:B------:R-:W-:Y:S01]  /*6a70*/  MOV R14, UR62 ;  /* 0x0000003e000e7c02 */ /* 0x000fe20008000f00 */
[----:B-----5:R-:W-:Y:S10]  /*6a80*/  ENDCOLLECTIVE ;  /* 0x000000000000791b */ /* 0x020ff40003800000 */
.L_x_130:
[----:B------:R-:W-:Y:S05]  /*6a90*/  BSYNC B0 ;  /* 0x0000000000007941 */ /* 0x000fea0003800000 */
.L_x_129:
[----:B------:R-:W-:Y:S05]  /*6aa0*/  BRA `(.L_x_131) ;  /* 0xfffffff800c07947 */ /* 0x000fea000383ffff */
.L_x_120:
[----:B0-----:R0:W1:Y:S02]  /*6ab0*/  SYNCS.PHASECHK.TRANS64.TRYWAIT P0, [R7+URZ], R2 ;  /* 0x00000002070075a7 */ /* 0x001064000800017f */
[----:B-1----:R-:W-:Y:S05]  /*6ac0*/  @!P0 NANOSLEEP.SYNCS 0x989680 ;  /* 0x009896800000895d */ /* 0x002fea0003900000 */
[----:B------:R-:W1:Y:S02]  /*6ad0*/  @!P0 SYNCS.PHASECHK.TRANS64 P0, [R7+URZ], R2 ;  /* 0x00000002070085a7 */ /* 0x000e64000800007f */
[----:B-1----:R-:W-:Y:S05]  /*6ae0*/  @!P0 BRA `(.L_x_120) ;  /* 0xfffffffc00f08947 */ /* 0x002fea000383ffff */
[----:B------:R-:W-:Y:S05]  /*6af0*/  BRA `(.L_x_132) ;  /* 0xfffffffc00007947 */ /* 0x000fea000383ffff */
.L_x_121:
[----:B0-----:R0:W1:Y:S02]  /*6b00*/  SYNCS.PHASECHK.TRANS64.TRYWAIT P0, [R4+URZ], R3 ;  /* 0x00000003040075a7 */ /* 0x001064000800017f */
[----:B-1----:R-:W-:Y:S05]  /*6b10*/  @!P0 NANOSLEEP.SYNCS 0x989680 ;  /* 0x009896800000895d */ /* 0x002fea0003900000 */
[----:B------:R-:W1:Y:S02]  /*6b20*/  @!P0 SYNCS.PHASECHK.TRANS64 P0, [R4+URZ], R3 ;  /* 0x00000003040085a7 */ /* 0x000e64000800007f */
[----:B-1----:R-:W-:Y:S05]  /*6b30*/  @!P0 BRA `(.L_x_121) ;  /* 0xfffffffc00f08947 */ /* 0x002fea000383ffff */
[----:B------:R-:W-:Y:S05]  /*6b40*/  BRA `(.L_x_133) ;  /* 0xfffffffc00087947 */ /* 0x000fea000383ffff */
.L_x_134:
[----:B------:R-:W-:-:S00]  /*6b50*/  BRA `(.L_x_134) ;  /* 0xfffffffc00fc7947 */ /* 0x000fc0000383ffff */
[----:B------:R-:W-:-:S00]  /*6b60*/  NOP ;  /* 0x0000000000007918 */ /* 0x000fc00000000000 */
        /* <DEDUP_REMOVED lines=9> */
.L_x_135:


//--------------------- .nv.global.init           --------------------------
	.section	.nv.global.init,"aw",@progbits
.nv.global.init:
	.type		$str$22,@object
	.size		$str$22,($str$23 - $str$22)
$str$22:
        /*0000*/ 	.byte	0x6b, 0x5f, 0x74, 0x69, 0x6c, 0x65, 0x5f, 0x63, 0x6f, 0x75, 0x6e, 0x74, 0x20, 0x3e, 0x3d, 0x20
        /*0010*/ 	.byte	0x31, 0x00
	.type		$str$23,@object
	.size		$str$23,(__unnamed_1 - $str$23)
$str$23:
        /*0012*/ 	.byte	0x2f, 0x74, 0x6d, 0x70, 0x2f, 0x63, 0x75, 0x74, 0x6c, 0x61, 0x73, 0x73, 0x5f, 0x73, 0x77, 0x65
        /*0022*/ 	.byte	0x65, 0x70, 0x5f, 0x73, 0x72, 0x63, 0x2f, 0x69, 0x6e, 0x63, 0x6c, 0x75, 0x64, 0x65, 0x2f, 0x63
        /*0032*/ 	.byte	0x75, 0x74, 0x6c, 0x61, 0x73, 0x73, 0x2f, 0x67, 0x65, 0x6d, 0x6d, 0x2f, 0x63, 0x6f, 0x6c, 0x6c
        /*0042*/ 	.byte	0x65, 0x63, 0x74, 0x69, 0x76, 0x65, 0x2f, 0x73, 0x6d, 0x39, 0x30, 0x5f, 0x6d, 0x6d, 0x61, 0x5f
        /*0052*/ 	.byte	0x74, 0x6d, 0x61, 0x5f, 0x67, 0x6d, 0x6d, 0x61, 0x5f, 0x73, 0x73, 0x5f, 0x77, 0x61, 0x72, 0x70
        /*0062*/ 	.byte	0x73, 0x70, 0x65, 0x63, 0x69, 0x61, 0x6c, 0x69, 0x7a, 0x65, 0x64, 0x2e, 0x68, 0x70, 0x70, 0x00
	.type		__unnamed_1,@object
	.size		__unnamed_1,(.L_0 - __unnamed_1)
__unnamed_1:
        /*0072*/ 	.byte	0x76, 0x6f, 0x69, 0x64, 0x20, 0x63, 0x75, 0x74, 0x6c, 0x61, 0x73, 0x73, 0x3a, 0x3a, 0x67, 0x65
        /* <DEDUP_REMOVED lines=177> */
        /*0b92*/ 	.byte	0x79, 0x5d, 0x00
.L_0:


//--------------------- .nv.shared._ZN7cutlass13device_kernelINS_4gemm6kernel13GemmUniversalIN4cute5tupleIJiiiiEEENS1_10collective13CollectiveMmaINS1_34MainloopSm90TmaGmmaWarpSpecializedILi3ENS5_IJNS4_1CILi4EEENSA_ILi1EEESC_EEENS1_32KernelTmaWarpSpecializedPingpongEEENS5_IJNSA_ILi64EEESG_NSA_ILi128EEEEEENS_10tfloat32_tENS5_IJlSC_lEEESJ_SK_NS4_8TiledMMAINS4_8MMA_AtomIJNS4_4SM904GMMA29MMA_64x64x8_F32TF32TF32_SS_TNILNSO_7ScaleInE1ELSQ_1EEEEEENS4_6LayoutINS5_IJSC_SC_SC_EEENS5_IJNSA_ILi0EEESV_SV_EEEEENS5_IJNS4_10UnderscoreESY_SY_EEEEENS4_13SM90_TMA_LOADENS4_14ComposedLayoutINS4_7SwizzleILi3ELi4ELi3EEENS4_18smem_ptr_flag_bitsILi32EEENST_INS5_IJNSA_ILi8EEENSA_ILi32EEEEEENS5_IJS18_SC_EEEEEEEvNS4_8identityENS4_23SM90_TMA_LOAD_MULTICASTES1C_vS1D_EENS_8epilogue10collective6detail29Sm90TmaWarpSpecializedAdapterINS1H_15DefaultEpilogueISJ_SK_SK_NS1G_6thread17LinearCombinationISJ_Li1EffLNS1L_9ScaleType4KindE0ELNS_15FloatRoundStyleE2ESJ_EENS1_15EpilogueDefaultEEEEEvvEEEEvNT_6ParamsE --------------------------
	.section	.nv.shared._ZN7cutlass13device_kernelINS_4gemm6kernel13GemmUniversalIN4cute5tupleIJiiiiEEENS1_10collective13CollectiveMmaINS1_34MainloopSm90TmaGmmaWarpSpecializedILi3ENS5_IJNS4_1CILi4EEENSA_ILi1EEESC_EEENS1_32KernelTmaWarpSpecializedPingpongEEENS5_IJNSA_ILi64EEESG_NSA_ILi128EEEEEENS_10tfloat32_tENS5_IJlSC_lEEESJ_SK_NS4_8TiledMMAINS4_8MMA_AtomIJNS4_4SM904GMMA29MMA_64x64x8_F32TF32TF32_SS_TNILNSO_7ScaleInE1ELSQ_1EEEEEENS4_6LayoutINS5_IJSC_SC_SC_EEENS5_IJNSA_ILi0EEESV_SV_EEEEENS5_IJNS4_10UnderscoreESY_SY_EEEEENS4_13SM90_TMA_LOADENS4_14ComposedLayoutINS4_7SwizzleILi3ELi4ELi3EEENS4_18smem_ptr_flag_bitsILi32EEENST_INS5_IJNSA_ILi8EEENSA_ILi32EEEEEENS5_IJS18_SC_EEEEEEEvNS4_8identityENS4_23SM90_TMA_LOAD_MULTICASTES1C_vS1D_EENS_8epilogue10collective6detail29Sm90TmaWarpSpecializedAdapterINS1H_15DefaultEpilogueISJ_SK_SK_NS1G_6thread17LinearCombinationISJ_Li1EffLNS1L_9ScaleType4KindE0ELNS_15FloatRoundStyleE2ESJ_EENS1_15EpilogueDefaultEEEEEvvEEEEvNT_6ParamsE,"aw",@nobits
	.sectionflags	@""
	.align	16
	.zero		1024


//--------------------- .nv.shared.reserved.0     --------------------------
	.section	.nv.shared.reserved.0,"aw",@nobits
	.weak		__nv_reservedSMEM_offset_0_alias
	.size		__nv_reservedSMEM_offset_0_alias, 0, 0
	.other		__nv_reservedSMEM_offset_0_alias,@"STO_CUDA_RESERVED_SHARED STV_DEFAULT"
__nv_reservedSMEM_offset_0_alias:
	.zero		0


//--------------------- .nv.global                --------------------------
	.section	.nv.global,"aw",@nobits
.nv.global:
	.type		_ZN40_INTERNAL_8210f806_4_k_cu_a9c83413_253874cute1_E,@object
	.size		_ZN40_INTERNAL_8210f806_4_k_cu_a9c83413_253874cute1_E,(_ZN40_INTERNAL_8210f806_4_k_cu_a9c83413_253874cuda3std3__45__cpo6cbeginE - _ZN40_INTERNAL_8210f806_4_k_cu_a9c83413_253874cute1_E)
_ZN40_INTERNAL_8210f806_4_k_cu_a9c83413_253874cute1_E:
	.zero		1
	.type		_ZN40_INTERNAL_8210f806_4_k_cu_a9c83413_253874cuda3std3__45__cpo6cbeginE,@object
	.size		_ZN40_INTERNAL_8210f806_4_k_cu_a9c83413_253874cuda3std3__45__cpo6cbeginE,(_ZN40_INTERNAL_8210f806_4_k_cu_a9c83413_253874cuda3std3__48in_placeE - _ZN40_INTERNAL_8210f806_4_k_cu_a9c83413_253874cuda3std3__45__cpo6cbeginE)
_ZN40_INTERNAL_8210f806_4_k_cu_a9c83413_253874cuda3std3__45__cpo6cbeginE:
	.zero		1
	.type		_ZN40_INTERNAL_8210f806_4_k_cu_a9c83413_253874cuda3std3__48in_placeE,@object
	.size		_ZN40_INTERNAL_8210f806_4_k_cu_a9c83413_253874cuda3std3__48in_placeE,(_ZN40_INTERNAL_8210f806_4_k_cu_a9c83413_253874cuda3std6ranges3__45__cpo9iter_moveE - _ZN40_INTERNAL_8210f806_4_k_cu_a9c83413_253874cuda3std3__48in_placeE)
_ZN40_INTERNAL_8210f806_4_k_cu_a9c83413_253874cuda3std3__48in_placeE:
	.zero		1
	.type		_ZN40_INTERNAL_8210f806_4_k_cu_a9c83413_253874cuda3std6ranges3__45__cpo9iter_moveE,@object
	.size		_ZN40_INTERNAL_8210f806_4_k_cu_a9c83413_253874cuda3std6ranges3__45__cpo9iter_moveE,(_ZN40_INTERNAL_8210f806_4_k_cu_a9c83413_253874cuda3std3__45__cpo5beginE - _ZN40_INTERNAL_8210f806_4_k_cu_a9c83413_253874cuda3std6ranges3__45__cpo9iter_moveE)
_ZN40_INTERNAL_8210f806_4_k_cu_a9c83413_253874cuda3std6ranges3__45__cpo9iter_moveE:
	.zero		1
	.type		_ZN40_INTERNAL_8210f806_4_k_cu_a9c83413_253874cuda3std3__45__cpo5beginE,@object
	.size		_ZN40_INTERNAL_8210f806_4_k_cu_a9c83413_253874cuda3std3__45__cpo5beginE,(_ZN40_INTERNAL_8210f806_4_k_cu_a9c83413_253874cuda3std3__442_GLOBAL__N__8210f806_4_k_cu_a9c83413_253876ignoreE - _ZN40_INTERNAL_8210f806_4_k_cu_a9c83413_253874cuda3std3__45__cpo5beginE)
_ZN40_INTERNAL_8210f806_4_k_cu_a9c83413_253874cuda3std3__45__cpo5beginE:
	.zero		1
	.type		_ZN40_INTERNAL_8210f806_4_k_cu_a9c83413_253874cuda3std3__442_GLOBAL__N__8210f806_4_k_cu_a9c83413_253876ignoreE,@object
	.size		_ZN40_INTERNAL_8210f806_4_k_cu_a9c83413_253874cuda3std3__442_GLOBAL__N__8210f806_4_k_cu_a9c83413_253876ignoreE,(_ZN40_INTERNAL_8210f806_4_k_cu_a9c83413_253874cute7productE - _ZN40_INTERNAL_8210f806_4_k_cu_a9c83413_253874cuda3std3__442_GLOBAL__N__8210f806_4_k_cu_a9c83413_253876ignoreE)
_ZN40_INTERNAL_8210f806_4_k_cu_a9c83413_253874cuda3std3__442_GLOBAL__N__8210f806_4_k_cu_a9c83413_253876ignoreE:
	.zero		1
	.type		_ZN40_INTERNAL_8210f806_4_k_cu_a9c83413_253874cute7productE,@object
	.size		_ZN40_INTERNAL_8210f806_4_k_cu_a9c83413_253874cute7productE,(_ZN40_INTERNAL_8210f806_4_k_cu_a9c83413_253874cuda3std3__45__cpo3endE - _ZN40_INTERNAL_8210f806_4_k_cu_a9c83413_253874cute7productE)
_ZN40_INTERNAL_8210f806_4_k_cu_a9c83413_253874cute7productE:
	.zero		1
	.type		_ZN40_INTERNAL_8210f806_4_k_cu_a9c83413_253874cuda3std3__45__cpo3endE,@object
	.size		_ZN40_INTERNAL_8210f806_4_k_cu_a9c83413_253874cuda3std3__45__cpo3endE,(_ZN40_INTERNAL_8210f806_4_k_cu_a9c83413_253874cuda3std3__419piecewise_constructE - _ZN40_INTERNAL_8210f806_4_k_cu_a9c83413_253874cuda3std3__45__cpo3endE)
_ZN40_INTERNAL_8210f806_4_k_cu_a9c83413_253874cuda3std3__45__cpo3endE:
	.zero		1
	.type		_ZN40_INTERNAL_8210f806_4_k_cu_a9c83413_253874cuda3std3__419piecewise_constructE,@object
	.size		_ZN40_INTERNAL_8210f806_4_k_cu_a9c83413_253874cuda3std3__419piecewise_constructE,(_ZN40_INTERNAL_8210f806_4_k_cu_a9c83413_253874cuda3std3__45__cpo4cendE - _ZN40_INTERNAL_8210f806_4_k_cu_a9c83413_253874cuda3std3__419piecewise_constructE)
_ZN40_INTERNAL_8210f806_4_k_cu_a9c83413_253874cuda3std3__419piecewise_constructE:
	.zero		1
	.type		_ZN40_INTERNAL_8210f806_4_k_cu_a9c83413_253874cuda3std3__45__cpo4cendE,@object
	.size		_ZN40_INTERNAL_8210f806_4_k_cu_a9c83413_253874cuda3std3__45__cpo4cendE,(_ZN40_INTERNAL_8210f806_4_k_cu_a9c83413_253874cuda3std6ranges3__45__cpo4swapE - _ZN40_INTERNAL_8210f806_4_k_cu_a9c83413_253874cuda3std3__45__cpo4cendE)
_ZN40_INTERNAL_8210f806_4_k_cu_a9c83413_253874cuda3std3__45__cpo4cendE:
	.zero		1
	.type		_ZN40_INTERNAL_8210f806_4_k_cu_a9c83413_253874cuda3std6ranges3__45__cpo4swapE,@object
	.size		_ZN40_INTERNAL_8210f806_4_k_cu_a9c83413_253874cuda3std6ranges3__45__cpo4swapE,(.L_8 - _ZN40_INTERNAL_8210f806_4_k_cu_a9c83413_253874cuda3std6ranges3__45__cpo4swapE)
_ZN40_INTERNAL_8210f806_4_k_cu_a9c83413_253874cuda3std6ranges3__45__cpo4swapE:
	.zero		1
.L_8:


//--------------------- .nv.constant0._ZN7cutlass13device_kernelINS_4gemm6kernel13GemmUniversalIN4cute5tupleIJiiiiEEENS1_10collective13CollectiveMmaINS1_34MainloopSm90TmaGmmaWarpSpecializedILi3ENS5_IJNS4_1CILi4EEENSA_ILi1EEESC_EEENS1_32KernelTmaWarpSpecializedPingpongEEENS5_IJNSA_ILi64EEESG_NSA_ILi128EEEEEENS_10tfloat32_tENS5_IJlSC_lEEESJ_SK_NS4_8TiledMMAINS4_8MMA_AtomIJNS4_4SM904GMMA29MMA_64x64x8_F32TF32TF32_SS_TNILNSO_7ScaleInE1ELSQ_1EEEEEENS4_6LayoutINS5_IJSC_SC_SC_EEENS5_IJNSA_ILi0EEESV_SV_EEEEENS5_IJNS4_10UnderscoreESY_SY_EEEEENS4_13SM90_TMA_LOADENS4_14ComposedLayoutINS4_7SwizzleILi3ELi4ELi3EEENS4_18smem_ptr_flag_bitsILi32EEENST_INS5_IJNSA_ILi8EEENSA_ILi32EEEEEENS5_IJS18_SC_EEEEEEEvNS4_8identityENS4_23SM90_TMA_LOAD_MULTICASTES1C_vS1D_EENS_8epilogue10collective6detail29Sm90TmaWarpSpecializedAdapterINS1H_15DefaultEpilogueISJ_SK_SK_NS1G_6thread17LinearCombinationISJ_Li1EffLNS1L_9ScaleType4KindE0ELNS_15FloatRoundStyleE2ESJ_EENS1_15EpilogueDefaultEEEEEvvEEEEvNT_6ParamsE --------------------------
	.section	.nv.constant0._ZN7cutlass13device_kernelINS_4gemm6kernel13GemmUniversalIN4cute5tupleIJiiiiEEENS1_10collective13CollectiveMmaINS1_34MainloopSm90TmaGmmaWarpSpecializedILi3ENS5_IJNS4_1CILi4EEENSA_ILi1EEESC_EEENS1_32KernelTmaWarpSpecializedPingpongEEENS5_IJNSA_ILi64EEESG_NSA_ILi128EEEEEENS_10tfloat32_tENS5_IJlSC_lEEESJ_SK_NS4_8TiledMMAINS4_8MMA_AtomIJNS4_4SM904GMMA29MMA_64x64x8_F32TF32TF32_SS_TNILNSO_7ScaleInE1ELSQ_1EEEEEENS4_6LayoutINS5_IJSC_SC_SC_EEENS5_IJNSA_ILi0EEESV_SV_EEEEENS5_IJNS4_10UnderscoreESY_SY_EEEEENS4_13SM90_TMA_LOADENS4_14ComposedLayoutINS4_7SwizzleILi3ELi4ELi3EEENS4_18smem_ptr_flag_bitsILi32EEENST_INS5_IJNSA_ILi8EEENSA_ILi32EEEEEENS5_IJS18_SC_EEEEEEEvNS4_8identityENS4_23SM90_TMA_LOAD_MULTICASTES1C_vS1D_EENS_8epilogue10collective6detail29Sm90TmaWarpSpecializedAdapterINS1H_15DefaultEpilogueISJ_SK_SK_NS1G_6thread17LinearCombinationISJ_Li1EffLNS1L_9ScaleType4KindE0ELNS_15FloatRoundStyleE2ESJ_EENS1_15EpilogueDefaultEEEEEvvEEEEvNT_6ParamsE,"a",@progbits
	.sectionflags	@""
	.align	4
.nv.constant0._ZN7cutlass13device_kernelINS_4gemm6kernel13GemmUniversalIN4cute5tupleIJiiiiEEENS1_10collective13CollectiveMmaINS1_34MainloopSm90TmaGmmaWarpSpecializedILi3ENS5_IJNS4_1CILi4EEENSA_ILi1EEESC_EEENS1_32KernelTmaWarpSpecializedPingpongEEENS5_IJNSA_ILi64EEESG_NSA_ILi128EEEEEENS_10tfloat32_tENS5_IJlSC_lEEESJ_SK_NS4_8TiledMMAINS4_8MMA_AtomIJNS4_4SM904GMMA29MMA_64x64x8_F32TF32TF32_SS_TNILNSO_7ScaleInE1ELSQ_1EEEEEENS4_6LayoutINS5_IJSC_SC_SC_EEENS5_IJNSA_ILi0EEESV_SV_EEEEENS5_IJNS4_10UnderscoreESY_SY_EEEEENS4_13SM90_TMA_LOADENS4_14ComposedLayoutINS4_7SwizzleILi3ELi4ELi3EEENS4_18smem_ptr_flag_bitsILi32EEENST_INS5_IJNSA_ILi8EEENSA_ILi32EEEEEENS5_IJS18_SC_EEEEEEEvNS4_8identityENS4_23SM90_TMA_LOAD_MULTICASTES1C_vS1D_EENS_8epilogue10collective6detail29Sm90TmaWarpSpecializedAdapterINS1H_15DefaultEpilogueISJ_SK_SK_NS1G_6thread17LinearCombinationISJ_Li1EffLNS1L_9ScaleType4KindE0ELNS_15FloatRoundStyleE2ESJ_EENS1_15EpilogueDefaultEEEEEvvEEEEvNT_6ParamsE:
	.zero		1664


//--------------------- SYMBOLS --------------------------

	.type		.nv.reservedSmem.offset0,@object
	.size		.nv.reservedSmem.offset0,0x4
	.type		__assertfail,@function
